	.target	sm_103a

	.elftype	@"ET_EXEC"


//--------------------- .note.nv.tkinfo           --------------------------
	.section	.note.nv.tkinfo,"",@"SHT_NOTE"
	.sectionflags	@"SHF_NOTE_NV_TKINFO"
	.tkinfo
        /*0018*/ 	.word	0x00000002
        /*0030*/ 	.string	""
        /*0030*/ 	.string	"ptxas"
        /*0030*/ 	.string	"Cuda compilation tools, release 13.0, V13.0.88"
        /*0030*/ 	.string	"Build cuda_13.0.r13.0/compiler.36424714_0"
        /*0030*/ 	.string	"-arch sm_103a -m 64 "



//--------------------- .note.nv.cuinfo           --------------------------
	.section	.note.nv.cuinfo,"",@"SHT_NOTE"
	.sectionflags	@"SHF_NOTE_NV_CUINFO"
        /*0018*/ 	.short	0x0002
        /*001a*/ 	.short	0x0067
        /*001c*/ 	.short	0x0082
	.zero		2


//--------------------- .nv.info                  --------------------------
	.section	.nv.info,"",@"SHT_CUDA_INFO"
	.align	4


	//----- nvinfo : EIATTR_REGCOUNT
	.align		4
        /*0000*/ 	.byte	0x04, 0x2f
        /*0002*/ 	.short	(.L_12 - .L_11)
	.align		4
.L_11:
        /*0004*/ 	.word	index@(_ZN7cutlass13device_kernelIN5flash19enable_sm80_to_sm89INS1_16FlashAttnFwdSm80INS1_25CollectiveMainloopFwdSm80ILi4ELi1ELb0EN4cute5tupleIJNS5_1CILi128EEENS7_ILi112EEENS7_ILi64EEEEEELi64ENS_6half_tEfNS_4arch4Sm80ELb1ELb0ELb0ELb1ELb1ELb1ELb1ELb0EEENS1_21CollectiveEpilogueFwdINS6_IJS8_SA_S9_EEENS6_IJNS7_ILi1EEESI_SI_EEESC_SE_Li128ELb1ELb1ELb0ELb0EEENS1_19SingleTileSchedulerILb1ELb0ELb1ELi128EEEEEEEEEvNT_6ParamsE)
        /*0008*/ 	.word	0x00000004


	//----- nvinfo : EIATTR_FRAME_SIZE
	.align		4
.L_12:
        /*000c*/ 	.byte	0x04, 0x11
        /*000e*/ 	.short	(.L_14 - .L_13)
	.align		4
.L_13:
        /*0010*/ 	.word	index@(_ZN7cutlass13device_kernelIN5flash19enable_sm80_to_sm89INS1_16FlashAttnFwdSm80INS1_25CollectiveMainloopFwdSm80ILi4ELi1ELb0EN4cute5tupleIJNS5_1CILi128EEENS7_ILi112EEENS7_ILi64EEEEEELi64ENS_6half_tEfNS_4arch4Sm80ELb1ELb0ELb0ELb1ELb1ELb1ELb1ELb0EEENS1_21CollectiveEpilogueFwdINS6_IJS8_SA_S9_EEENS6_IJNS7_ILi1EEESI_SI_EEESC_SE_Li128ELb1ELb1ELb0ELb0EEENS1_19SingleTileSchedulerILb1ELb0ELb1ELi128EEEEEEEEEvNT_6ParamsE)
        /*0014*/ 	.word	0x00000000


	//----- nvinfo : EIATTR_REGCOUNT
	.align		4
.L_14:
        /*0018*/ 	.byte	0x04, 0x2f
        /*001a*/ 	.short	(.L_16 - .L_15)
	.align		4
.L_15:
        /*001c*/ 	.word	index@(_ZN7cutlass13device_kernelIN5flash19enable_sm80_to_sm89INS1_16FlashAttnFwdSm80INS1_25CollectiveMainloopFwdSm80ILi4ELi1ELb0EN4cute5tupleIJNS5_1CILi128EEENS7_ILi112EEENS7_ILi64EEEEEELi64ENS_6half_tEfNS_4arch4Sm80ELb1ELb0ELb0ELb1ELb1ELb0ELb1ELb0EEENS1_21CollectiveEpilogueFwdINS6_IJS8_SA_S9_EEENS6_IJNS7_ILi1EEESI_SI_EEESC_SE_Li128ELb1ELb1ELb0ELb0EEENS1_19SingleTileSchedulerILb1ELb0ELb1ELi128EEEEEEEEEvNT_6ParamsE)
        /*0020*/ 	.word	0x00000004


	//----- nvinfo : EIATTR_FRAME_SIZE
	.align		4
.L_16:
        /*0024*/ 	.byte	0x04, 0x11
        /*0026*/ 	.short	(.L_18 - .L_17)
	.align		4
.L_17:
        /*0028*/ 	.word	index@(_ZN7cutlass13device_kernelIN5flash19enable_sm80_to_sm89INS1_16FlashAttnFwdSm80INS1_25CollectiveMainloopFwdSm80ILi4ELi1ELb0EN4cute5tupleIJNS5_1CILi128EEENS7_ILi112EEENS7_ILi64EEEEEELi64ENS_6half_tEfNS_4arch4Sm80ELb1ELb0ELb0ELb1ELb1ELb0ELb1ELb0EEENS1_21CollectiveEpilogueFwdINS6_IJS8_SA_S9_EEENS6_IJNS7_ILi1EEESI_SI_EEESC_SE_Li128ELb1ELb1ELb0ELb0EEENS1_19SingleTileSchedulerILb1ELb0ELb1ELi128EEEEEEEEEvNT_6ParamsE)
        /*002c*/ 	.word	0x00000000


	//----- nvinfo : EIATTR_REGCOUNT
	.align		4
.L_18:
        /*0030*/ 	.byte	0x04, 0x2f
        /*0032*/ 	.short	(.L_20 - .L_19)
	.align		4
.L_19:
        /*0034*/ 	.word	index@(_ZN7cutlass13device_kernelIN5flash19enable_sm80_to_sm89INS1_16FlashAttnFwdSm80INS1_25CollectiveMainloopFwdSm80ILi4ELi1ELb0EN4cute5tupleIJNS5_1CILi128EEENS7_ILi112EEENS7_ILi64EEEEEELi64ENS_6half_tEfNS_4arch4Sm80ELb1ELb0ELb0ELb0ELb1ELb0ELb1ELb0EEENS1_21CollectiveEpilogueFwdINS6_IJS8_SA_S9_EEENS6_IJNS7_ILi1EEESI_SI_EEESC_SE_Li128ELb0ELb1ELb0ELb0EEENS1_30DynamicPersistentTileSchedulerILi128ELi128ELb0ELb1ELb0EEEEEEEEEvNT_6ParamsE)
        /*0038*/ 	.word	0x00000004


	//----- nvinfo : EIATTR_FRAME_SIZE
	.align		4
.L_20:
        /*003c*/ 	.byte	0x04, 0x11
        /*003e*/ 	.short	(.L_22 - .L_21)
	.align		4
.L_21:
        /*0040*/ 	.word	index@(_ZN7cutlass13device_kernelIN5flash19enable_sm80_to_sm89INS1_16FlashAttnFwdSm80INS1_25CollectiveMainloopFwdSm80ILi4ELi1ELb0EN4cute5tupleIJNS5_1CILi128EEENS7_ILi112EEENS7_ILi64EEEEEELi64ENS_6half_tEfNS_4arch4Sm80ELb1ELb0ELb0ELb0ELb1ELb0ELb1ELb0EEENS1_21CollectiveEpilogueFwdINS6_IJS8_SA_S9_EEENS6_IJNS7_ILi1EEESI_SI_EEESC_SE_Li128ELb0ELb1ELb0ELb0EEENS1_30DynamicPersistentTileSchedulerILi128ELi128ELb0ELb1ELb0EEEEEEEEEvNT_6ParamsE)
        /*0044*/ 	.word	0x00000000


	//----- nvinfo : EIATTR_REGCOUNT
	.align		4
.L_22:
        /*0048*/ 	.byte	0x04, 0x2f
        /*004a*/ 	.short	(.L_24 - .L_23)
	.align		4
.L_23:
        /*004c*/ 	.word	index@(_ZN7cutlass13device_kernelIN5flash19enable_sm80_to_sm89INS1_16FlashAttnFwdSm80INS1_25CollectiveMainloopFwdSm80ILi4ELi1ELb0EN4cute5tupleIJNS5_1CILi128EEENS7_ILi96EEENS7_ILi64EEEEEELi64ENS_6half_tEfNS_4arch4Sm80ELb0ELb1ELb0ELb1ELb1ELb1ELb1ELb0EEENS1_21CollectiveEpilogueFwdINS6_IJS8_SA_S9_EEENS6_IJNS7_ILi1EEESI_SI_EEESC_SE_Li128ELb1ELb1ELb0ELb0EEENS1_19SingleTileSchedulerILb1ELb0ELb1ELi128EEEEEEEEEvNT_6ParamsE)
        /*0050*/ 	.word	0x00000004


	//----- nvinfo : EIATTR_FRAME_SIZE
	.align		4
.L_24:
        /*0054*/ 	.byte	0x04, 0x11
        /*0056*/ 	.short	(.L_26 - .L_25)
	.align		4
.L_25:
        /*0058*/ 	.word	index@(_ZN7cutlass13device_kernelIN5flash19enable_sm80_to_sm89INS1_16FlashAttnFwdSm80INS1_25CollectiveMainloopFwdSm80ILi4ELi1ELb0EN4cute5tupleIJNS5_1CILi128EEENS7_ILi96EEENS7_ILi64EEEEEELi64ENS_6half_tEfNS_4arch4Sm80ELb0ELb1ELb0ELb1ELb1ELb1ELb1ELb0EEENS1_21CollectiveEpilogueFwdINS6_IJS8_SA_S9_EEENS6_IJNS7_ILi1EEESI_SI_EEESC_SE_Li128ELb1ELb1ELb0ELb0EEENS1_19SingleTileSchedulerILb1ELb0ELb1ELi128EEEEEEEEEvNT_6ParamsE)
        /*005c*/ 	.word	0x00000000


	//----- nvinfo : EIATTR_REGCOUNT
	.align		4
.L_26:
        /*0060*/ 	.byte	0x04, 0x2f
        /*0062*/ 	.short	(.L_28 - .L_27)
	.align		4
.L_27:
        /*0064*/ 	.word	index@(_ZN7cutlass13device_kernelIN5flash19enable_sm80_to_sm89INS1_16FlashAttnFwdSm80INS1_25CollectiveMainloopFwdSm80ILi4ELi1ELb0EN4cute5tupleIJNS5_1CILi128EEENS7_ILi96EEENS7_ILi64EEEEEELi64ENS_6half_tEfNS_4arch4Sm80ELb0ELb1ELb0ELb1ELb1ELb0ELb1ELb0EEENS1_21CollectiveEpilogueFwdINS6_IJS8_SA_S9_EEENS6_IJNS7_ILi1EEESI_SI_EEESC_SE_Li128ELb1ELb1ELb0ELb0EEENS1_19SingleTileSchedulerILb1ELb0ELb1ELi128EEEEEEEEEvNT_6ParamsE)
        /*0068*/ 	.word	0x00000004


	//----- nvinfo : EIATTR_FRAME_SIZE
	.align		4
.L_28:
        /*006c*/ 	.byte	0x04, 0x11
        /*006e*/ 	.short	(.L_30 - .L_29)
	.align		4
.L_29:
        /*0070*/ 	.word	index@(_ZN7cutlass13device_kernelIN5flash19enable_sm80_to_sm89INS1_16FlashAttnFwdSm80INS1_25CollectiveMainloopFwdSm80ILi4ELi1ELb0EN4cute5tupleIJNS5_1CILi128EEENS7_ILi96EEENS7_ILi64EEEEEELi64ENS_6half_tEfNS_4arch4Sm80ELb0ELb1ELb0ELb1ELb1ELb0ELb1ELb0EEENS1_21CollectiveEpilogueFwdINS6_IJS8_SA_S9_EEENS6_IJNS7_ILi1EEESI_SI_EEESC_SE_Li128ELb1ELb1ELb0ELb0EEENS1_19SingleTileSchedulerILb1ELb0ELb1ELi128EEEEEEEEEvNT_6ParamsE)
        /*0074*/ 	.word	0x00000000


	//----- nvinfo : EIATTR_REGCOUNT
	.align		4
.L_30:
        /*0078*/ 	.byte	0x04, 0x2f
        /*007a*/ 	.short	(.L_32 - .L_31)
	.align		4
.L_31:
        /*007c*/ 	.word	index@(_ZN7cutlass13device_kernelIN5flash19enable_sm80_to_sm89INS1_16FlashAttnFwdSm80INS1_25CollectiveMainloopFwdSm80ILi4ELi1ELb0EN4cute5tupleIJNS5_1CILi128EEENS7_ILi96EEENS7_ILi64EEEEEELi64ENS_6half_tEfNS_4arch4Sm80ELb0ELb1ELb0ELb0ELb1ELb0ELb1ELb0EEENS1_21CollectiveEpilogueFwdINS6_IJS8_SA_S9_EEENS6_IJNS7_ILi1EEESI_SI_EEESC_SE_Li128ELb0ELb1ELb0ELb0EEENS1_19SingleTileSchedulerILb0ELb0ELb1ELi128EEEEEEEEEvNT_6ParamsE)
        /*0080*/ 	.word	0x00000004


	//----- nvinfo : EIATTR_FRAME_SIZE
	.align		4
.L_32:
        /*0084*/ 	.byte	0x04, 0x11
        /*0086*/ 	.short	(.L_34 - .L_33)
	.align		4
.L_33:
        /*0088*/ 	.word	index@(_ZN7cutlass13device_kernelIN5flash19enable_sm80_to_sm89INS1_16FlashAttnFwdSm80INS1_25CollectiveMainloopFwdSm80ILi4ELi1ELb0EN4cute5tupleIJNS5_1CILi128EEENS7_ILi96EEENS7_ILi64EEEEEELi64ENS_6half_tEfNS_4arch4Sm80ELb0ELb1ELb0ELb0ELb1ELb0ELb1ELb0EEENS1_21CollectiveEpilogueFwdINS6_IJS8_SA_S9_EEENS6_IJNS7_ILi1EEESI_SI_EEESC_SE_Li128ELb0ELb1ELb0ELb0EEENS1_19SingleTileSchedulerILb0ELb0ELb1ELi128EEEEEEEEEvNT_6ParamsE)
        /*008c*/ 	.word	0x00000000


	//----- nvinfo : EIATTR_REGCOUNT
	.align		4
.L_34:
        /*0090*/ 	.byte	0x04, 0x2f
        /*0092*/ 	.short	(.L_36 - .L_35)
	.align		4
.L_35:
        /*0094*/ 	.word	index@(_ZN7cutlass13device_kernelIN5flash19enable_sm80_to_sm89INS1_16FlashAttnFwdSm80INS1_25CollectiveMainloopFwdSm80ILi4ELi1ELb0EN4cute5tupleIJNS5_1CILi128EEENS7_ILi112EEENS7_ILi64EEEEEELi64ENS_6half_tEfNS_4arch4Sm80ELb0ELb0ELb0ELb1ELb1ELb1ELb1ELb0EEENS1_21CollectiveEpilogueFwdINS6_IJS8_SA_S9_EEENS6_IJNS7_ILi1EEESI_SI_EEESC_SE_Li128ELb1ELb1ELb0ELb0EEENS1_19SingleTileSchedulerILb1ELb0ELb1ELi128EEEEEEEEEvNT_6ParamsE)
        /*0098*/ 	.word	0x00000004


	//----- nvinfo : EIATTR_FRAME_SIZE
	.align		4
.L_36:
        /*009c*/ 	.byte	0x04, 0x11
        /*009e*/ 	.short	(.L_38 - .L_37)
	.align		4
.L_37:
        /*00a0*/ 	.word	index@(_ZN7cutlass13device_kernelIN5flash19enable_sm80_to_sm89INS1_16FlashAttnFwdSm80INS1_25CollectiveMainloopFwdSm80ILi4ELi1ELb0EN4cute5tupleIJNS5_1CILi128EEENS7_ILi112EEENS7_ILi64EEEEEELi64ENS_6half_tEfNS_4arch4Sm80ELb0ELb0ELb0ELb1ELb1ELb1ELb1ELb0EEENS1_21CollectiveEpilogueFwdINS6_IJS8_SA_S9_EEENS6_IJNS7_ILi1EEESI_SI_EEESC_SE_Li128ELb1ELb1ELb0ELb0EEENS1_19SingleTileSchedulerILb1ELb0ELb1ELi128EEEEEEEEEvNT_6ParamsE)
        /*00a4*/ 	.word	0x00000000


	//----- nvinfo : EIATTR_REGCOUNT
	.align		4
.L_38:
        /*00a8*/ 	.byte	0x04, 0x2f
        /*00aa*/ 	.short	(.L_40 - .L_39)
	.align		4
.L_39:
        /*00ac*/ 	.word	index@(_ZN7cutlass13device_kernelIN5flash19enable_sm80_to_sm89INS1_16FlashAttnFwdSm80INS1_25CollectiveMainloopFwdSm80ILi4ELi1ELb0EN4cute5tupleIJNS5_1CILi128EEENS7_ILi112EEENS7_ILi64EEEEEELi64ENS_6half_tEfNS_4arch4Sm80ELb0ELb0ELb0ELb1ELb1ELb0ELb1ELb0EEENS1_21CollectiveEpilogueFwdINS6_IJS8_SA_S9_EEENS6_IJNS7_ILi1EEESI_SI_EEESC_SE_Li128ELb1ELb1ELb0ELb0EEENS1_19SingleTileSchedulerILb1ELb0ELb1ELi128EEEEEEEEEvNT_6ParamsE)
        /*00b0*/ 	.word	0x00000004


	//----- nvinfo : EIATTR_FRAME_SIZE
	.align		4
.L_40:
        /*00b4*/ 	.byte	0x04, 0x11
        /*00b6*/ 	.short	(.L_42 - .L_41)
	.align		4
.L_41:
        /*00b8*/ 	.word	index@(_ZN7cutlass13device_kernelIN5flash19enable_sm80_to_sm89INS1_16FlashAttnFwdSm80INS1_25CollectiveMainloopFwdSm80ILi4ELi1ELb0EN4cute5tupleIJNS5_1CILi128EEENS7_ILi112EEENS7_ILi64EEEEEELi64ENS_6half_tEfNS_4arch4Sm80ELb0ELb0ELb0ELb1ELb1ELb0ELb1ELb0EEENS1_21CollectiveEpilogueFwdINS6_IJS8_SA_S9_EEENS6_IJNS7_ILi1EEESI_SI_EEESC_SE_Li128ELb1ELb1ELb0ELb0EEENS1_19SingleTileSchedulerILb1ELb0ELb1ELi128EEEEEEEEEvNT_6ParamsE)
        /*00bc*/ 	.word	0x00000000


	//----- nvinfo : EIATTR_REGCOUNT
	.align		4
.L_42:
        /*00c0*/ 	.byte	0x04, 0x2f
        /*00c2*/ 	.short	(.L_44 - .L_43)
	.align		4
.L_43:
        /*00c4*/ 	.word	index@(_ZN7cutlass13device_kernelIN5flash19enable_sm80_to_sm89INS1_16FlashAttnFwdSm80INS1_25CollectiveMainloopFwdSm80ILi4ELi1ELb0EN4cute5tupleIJNS5_1CILi128EEENS7_ILi112EEENS7_ILi64EEEEEELi64ENS_6half_tEfNS_4arch4Sm80ELb0ELb0ELb0ELb0ELb1ELb0ELb1ELb0EEENS1_21CollectiveEpilogueFwdINS6_IJS8_SA_S9_EEENS6_IJNS7_ILi1EEESI_SI_EEESC_SE_Li128ELb0ELb1ELb0ELb0EEENS1_19SingleTileSchedulerILb0ELb0ELb1ELi128EEEEEEEEEvNT_6ParamsE)
        /*00c8*/ 	.word	0x00000004


	//----- nvinfo : EIATTR_FRAME_SIZE
	.align		4
.L_44:
        /*00cc*/ 	.byte	0x04, 0x11
        /*00ce*/ 	.short	(.L_46 - .L_45)
	.align		4
.L_45:
        /*00d0*/ 	.word	index@(_ZN7cutlass13device_kernelIN5flash19enable_sm80_to_sm89INS1_16FlashAttnFwdSm80INS1_25CollectiveMainloopFwdSm80ILi4ELi1ELb0EN4cute5tupleIJNS5_1CILi128EEENS7_ILi112EEENS7_ILi64EEEEEELi64ENS_6half_tEfNS_4arch4Sm80ELb0ELb0ELb0ELb0ELb1ELb0ELb1ELb0EEENS1_21CollectiveEpilogueFwdINS6_IJS8_SA_S9_EEENS6_IJNS7_ILi1EEESI_SI_EEESC_SE_Li128ELb0ELb1ELb0ELb0EEENS1_19SingleTileSchedulerILb0ELb0ELb1ELi128EEEEEEEEEvNT_6ParamsE)
        /*00d4*/ 	.word	0x00000000


	//----- nvinfo : EIATTR_MIN_STACK_SIZE
	.align		4
.L_46:
        /*00d8*/ 	.byte	0x04, 0x12
        /*00da*/ 	.short	(.L_48 - .L_47)
	.align		4
.L_47:
        /*00dc*/ 	.word	index@(_ZN7cutlass13device_kernelIN5flash19enable_sm80_to_sm89INS1_16FlashAttnFwdSm80INS1_25CollectiveMainloopFwdSm80ILi4ELi1ELb0EN4cute5tupleIJNS5_1CILi128EEENS7_ILi112EEENS7_ILi64EEEEEELi64ENS_6half_tEfNS_4arch4Sm80ELb0ELb0ELb0ELb0ELb1ELb0ELb1ELb0EEENS1_21CollectiveEpilogueFwdINS6_IJS8_SA_S9_EEENS6_IJNS7_ILi1EEESI_SI_EEESC_SE_Li128ELb0ELb1ELb0ELb0EEENS1_19SingleTileSchedulerILb0ELb0ELb1ELi128EEEEEEEEEvNT_6ParamsE)
        /*00e0*/ 	.word	0x00000000


	//----- nvinfo : EIATTR_MIN_STACK_SIZE
	.align		4
.L_48:
        /*00e4*/ 	.byte	0x04, 0x12
        /*00e6*/ 	.short	(.L_50 - .L_49)
	.align		4
.L_49:
        /*00e8*/ 	.word	index@(_ZN7cutlass13device_kernelIN5flash19enable_sm80_to_sm89INS1_16FlashAttnFwdSm80INS1_25CollectiveMainloopFwdSm80ILi4ELi1ELb0EN4cute5tupleIJNS5_1CILi128EEENS7_ILi112EEENS7_ILi64EEEEEELi64ENS_6half_tEfNS_4arch4Sm80ELb0ELb0ELb0ELb1ELb1ELb0ELb1ELb0EEENS1_21CollectiveEpilogueFwdINS6_IJS8_SA_S9_EEENS6_IJNS7_ILi1EEESI_SI_EEESC_SE_Li128ELb1ELb1ELb0ELb0EEENS1_19SingleTileSchedulerILb1ELb0ELb1ELi128EEEEEEEEEvNT_6ParamsE)
        /*00ec*/ 	.word	0x00000000


	//----- nvinfo : EIATTR_MIN_STACK_SIZE
	.align		4
.L_50:
        /*00f0*/ 	.byte	0x04, 0x12
        /*00f2*/ 	.short	(.L_52 - .L_51)
	.align		4
.L_51:
        /*00f4*/ 	.word	index@(_ZN7cutlass13device_kernelIN5flash19enable_sm80_to_sm89INS1_16FlashAttnFwdSm80INS1_25CollectiveMainloopFwdSm80ILi4ELi1ELb0EN4cute5tupleIJNS5_1CILi128EEENS7_ILi112EEENS7_ILi64EEEEEELi64ENS_6half_tEfNS_4arch4Sm80ELb0ELb0ELb0ELb1ELb1ELb1ELb1ELb0EEENS1_21CollectiveEpilogueFwdINS6_IJS8_SA_S9_EEENS6_IJNS7_ILi1EEESI_SI_EEESC_SE_Li128ELb1ELb1ELb0ELb0EEENS1_19SingleTileSchedulerILb1ELb0ELb1ELi128EEEEEEEEEvNT_6ParamsE)
        /*00f8*/ 	.word	0x00000000


	//----- nvinfo : EIATTR_MIN_STACK_SIZE
	.align		4
.L_52:
        /*00fc*/ 	.byte	0x04, 0x12
        /*00fe*/ 	.short	(.L_54 - .L_53)
	.align		4
.L_53:
        /*0100*/ 	.word	index@(_ZN7cutlass13device_kernelIN5flash19enable_sm80_to_sm89INS1_16FlashAttnFwdSm80INS1_25CollectiveMainloopFwdSm80ILi4ELi1ELb0EN4cute5tupleIJNS5_1CILi128EEENS7_ILi96EEENS7_ILi64EEEEEELi64ENS_6half_tEfNS_4arch4Sm80ELb0ELb1ELb0ELb0ELb1ELb0ELb1ELb0EEENS1_21CollectiveEpilogueFwdINS6_IJS8_SA_S9_EEENS6_IJNS7_ILi1EEESI_SI_EEESC_SE_Li128ELb0ELb1ELb0ELb0EEENS1_19SingleTileSchedulerILb0ELb0ELb1ELi128EEEEEEEEEvNT_6ParamsE)
        /*0104*/ 	.word	0x00000000


	//----- nvinfo : EIATTR_MIN_STACK_SIZE
	.align		4
.L_54:
        /*0108*/ 	.byte	0x04, 0x12
        /*010a*/ 	.short	(.L_56 - .L_55)
	.align		4
.L_55:
        /*010c*/ 	.word	index@(_ZN7cutlass13device_kernelIN5flash19enable_sm80_to_sm89INS1_16FlashAttnFwdSm80INS1_25CollectiveMainloopFwdSm80ILi4ELi1ELb0EN4cute5tupleIJNS5_1CILi128EEENS7_ILi96EEENS7_ILi64EEEEEELi64ENS_6half_tEfNS_4arch4Sm80ELb0ELb1ELb0ELb1ELb1ELb0ELb1ELb0EEENS1_21CollectiveEpilogueFwdINS6_IJS8_SA_S9_EEENS6_IJNS7_ILi1EEESI_SI_EEESC_SE_Li128ELb1ELb1ELb0ELb0EEENS1_19SingleTileSchedulerILb1ELb0ELb1ELi128EEEEEEEEEvNT_6ParamsE)
        /*0110*/ 	.word	0x00000000


	//----- nvinfo : EIATTR_MIN_STACK_SIZE
	.align		4
.L_56:
        /*0114*/ 	.byte	0x04, 0x12
        /*0116*/ 	.short	(.L_58 - .L_57)
	.align		4
.L_57:
        /*0118*/ 	.word	index@(_ZN7cutlass13device_kernelIN5flash19enable_sm80_to_sm89INS1_16FlashAttnFwdSm80INS1_25CollectiveMainloopFwdSm80ILi4ELi1ELb0EN4cute5tupleIJNS5_1CILi128EEENS7_ILi96EEENS7_ILi64EEEEEELi64ENS_6half_tEfNS_4arch4Sm80ELb0ELb1ELb0ELb1ELb1ELb1ELb1ELb0EEENS1_21CollectiveEpilogueFwdINS6_IJS8_SA_S9_EEENS6_IJNS7_ILi1EEESI_SI_EEESC_SE_Li128ELb1ELb1ELb0ELb0EEENS1_19SingleTileSchedulerILb1ELb0ELb1ELi128EEEEEEEEEvNT_6ParamsE)
        /*011c*/ 	.word	0x00000000


	//----- nvinfo : EIATTR_MIN_STACK_SIZE
	.align		4
.L_58:
        /*0120*/ 	.byte	0x04, 0x12
        /*0122*/ 	.short	(.L_60 - .L_59)
	.align		4
.L_59:
        /*0124*/ 	.word	index@(_ZN7cutlass13device_kernelIN5flash19enable_sm80_to_sm89INS1_16FlashAttnFwdSm80INS1_25CollectiveMainloopFwdSm80ILi4ELi1ELb0EN4cute5tupleIJNS5_1CILi128EEENS7_ILi112EEENS7_ILi64EEEEEELi64ENS_6half_tEfNS_4arch4Sm80ELb1ELb0ELb0ELb0ELb1ELb0ELb1ELb0EEENS1_21CollectiveEpilogueFwdINS6_IJS8_SA_S9_EEENS6_IJNS7_ILi1EEESI_SI_EEESC_SE_Li128ELb0ELb1ELb0ELb0EEENS1_30DynamicPersistentTileSchedulerILi128ELi128ELb0ELb1ELb0EEEEEEEEEvNT_6ParamsE)
        /*0128*/ 	.word	0x00000000


	//----- nvinfo : EIATTR_MIN_STACK_SIZE
	.align		4
.L_60:
        /*012c*/ 	.byte	0x04, 0x12
        /*012e*/ 	.short	(.L_62 - .L_61)
	.align		4
.L_61:
        /*0130*/ 	.word	index@(_ZN7cutlass13device_kernelIN5flash19enable_sm80_to_sm89INS1_16FlashAttnFwdSm80INS1_25CollectiveMainloopFwdSm80ILi4ELi1ELb0EN4cute5tupleIJNS5_1CILi128EEENS7_ILi112EEENS7_ILi64EEEEEELi64ENS_6half_tEfNS_4arch4Sm80ELb1ELb0ELb0ELb1ELb1ELb0ELb1ELb0EEENS1_21CollectiveEpilogueFwdINS6_IJS8_SA_S9_EEENS6_IJNS7_ILi1EEESI_SI_EEESC_SE_Li128ELb1ELb1ELb0ELb0EEENS1_19SingleTileSchedulerILb1ELb0ELb1ELi128EEEEEEEEEvNT_6ParamsE)
        /*0134*/ 	.word	0x00000000


	//----- nvinfo : EIATTR_MIN_STACK_SIZE
	.align		4
.L_62:
        /*0138*/ 	.byte	0x04, 0x12
        /*013a*/ 	.short	(.L_64 - .L_63)
	.align		4
.L_63:
        /*013c*/ 	.word	index@(_ZN7cutlass13device_kernelIN5flash19enable_sm80_to_sm89INS1_16FlashAttnFwdSm80INS1_25CollectiveMainloopFwdSm80ILi4ELi1ELb0EN4cute5tupleIJNS5_1CILi128EEENS7_ILi112EEENS7_ILi64EEEEEELi64ENS_6half_tEfNS_4arch4Sm80ELb1ELb0ELb0ELb1ELb1ELb1ELb1ELb0EEENS1_21CollectiveEpilogueFwdINS6_IJS8_SA_S9_EEENS6_IJNS7_ILi1EEESI_SI_EEESC_SE_Li128ELb1ELb1ELb0ELb0EEENS1_19SingleTileSchedulerILb1ELb0ELb1ELi128EEEEEEEEEvNT_6ParamsE)
        /*0140*/ 	.word	0x00000000
.L_64:


//--------------------- .nv.compat                --------------------------
	.section	.nv.compat,"",@"SHT_CUDA_COMPAT_INFO"
	.align	4
        /*0000*/ 	.byte	0x02, 0x09, 0x01, 0x00, 0x02, 0x02, 0x01, 0x00, 0x02, 0x05, 0x05, 0x00, 0x03, 0x07, 0x01, 0x01
        /*0010*/ 	.byte	0x02, 0x03, 0x00, 0x00, 0x02, 0x06, 0x01, 0x00, 0x04, 0x0b, 0x08, 0x00, 0x00, 0x00, 0x00, 0x00
        /*0020*/ 	.byte	0x00, 0x00, 0x00, 0x00


//--------------------- .nv.info._ZN7cutlass13device_kernelIN5flash19enable_sm80_to_sm89INS1_16FlashAttnFwdSm80INS1_25CollectiveMainloopFwdSm80ILi4ELi1ELb0EN4cute5tupleIJNS5_1CILi128EEENS7_ILi112EEENS7_ILi64EEEEEELi64ENS_6half_tEfNS_4arch4Sm80ELb0ELb0ELb0ELb0ELb1ELb0ELb1ELb0EEENS1_21CollectiveEpilogueFwdINS6_IJS8_SA_S9_EEENS6_IJNS7_ILi1EEESI_SI_EEESC_SE_Li128ELb0ELb1ELb0ELb0EEENS1_19SingleTileSchedulerILb0ELb0ELb1ELi128EEEEEEEEEvNT_6ParamsE --------------------------
	.section	.nv.info._ZN7cutlass13device_kernelIN5flash19enable_sm80_to_sm89INS1_16FlashAttnFwdSm80INS1_25CollectiveMainloopFwdSm80ILi4ELi1ELb0EN4cute5tupleIJNS5_1CILi128EEENS7_ILi112EEENS7_ILi64EEEEEELi64ENS_6half_tEfNS_4arch4Sm80ELb0ELb0ELb0ELb0ELb1ELb0ELb1ELb0EEENS1_21CollectiveEpilogueFwdINS6_IJS8_SA_S9_EEENS6_IJNS7_ILi1EEESI_SI_EEESC_SE_Li128ELb0ELb1ELb0ELb0EEENS1_19SingleTileSchedulerILb0ELb0ELb1ELi128EEEEEEEEEvNT_6ParamsE,"",@"SHT_CUDA_INFO"
	.sectionflags	@""
	.align	4


	//----- nvinfo : EIATTR_CUDA_API_VERSION
	.align		4
        /*0000*/ 	.byte	0x04, 0x37
        /*0002*/ 	.short	(.L_66 - .L_65)
.L_65:
        /*0004*/ 	.word	0x00000082


	//----- nvinfo : EIATTR_KPARAM_INFO
	.align		4
.L_66:
        /*0008*/ 	.byte	0x04, 0x17
        /*000a*/ 	.short	(.L_68 - .L_67)
.L_67:
        /*000c*/ 	.word	0x00000000
        /*0010*/ 	.short	0x0000
        /*0012*/ 	.short	0x0000
        /*0014*/ 	.byte	0x00, 0xf0, 0x61, 0x10


	//----- nvinfo : EIATTR_SPARSE_MMA_MASK
	.align		4
.L_68:
        /*0018*/ 	.byte	0x03, 0x50
        /*001a*/ 	.short	0x0000


	//----- nvinfo : EIATTR_MAXREG_COUNT
	.align		4
        /*001c*/ 	.byte	0x03, 0x1b
        /*001e*/ 	.short	0x00ff


	//----- nvinfo : EIATTR_MERCURY_ISA_VERSION
	.align		4
        /*0020*/ 	.byte	0x03, 0x5f
        /*0022*/ 	.short	0x0101


	//----- nvinfo : EIATTR_VRC_CTA_INIT_COUNT
	.align		4
        /*0024*/ 	.byte	0x02, 0x4a
	.zero		1
	.zero		1


	//----- nvinfo : EIATTR_EXIT_INSTR_OFFSETS
	.align		4
        /*0028*/ 	.byte	0x04, 0x1c
        /*002a*/ 	.short	(.L_70 - .L_69)


	//   ....[0]....
.L_69:
        /*002c*/ 	.word	0x00000010


	//----- nvinfo : EIATTR_MAX_THREADS
	.align		4
.L_70:
        /*0030*/ 	.byte	0x04, 0x05
        /*0032*/ 	.short	(.L_72 - .L_71)
.L_71:
        /*0034*/ 	.word	0x00000080
        /*0038*/ 	.word	0x00000001
        /*003c*/ 	.word	0x00000001


	//----- nvinfo : EIATTR_CBANK_PARAM_SIZE
	.align		4
.L_72:
        /*0040*/ 	.byte	0x03, 0x19
        /*0042*/ 	.short	0x0418


	//----- nvinfo : EIATTR_PARAM_CBANK
	.align		4
        /*0044*/ 	.byte	0x04, 0x0a
        /*0046*/ 	.short	(.L_74 - .L_73)
	.align		4
.L_73:
        /*0048*/ 	.word	index@(.nv.constant0._ZN7cutlass13device_kernelIN5flash19enable_sm80_to_sm89INS1_16FlashAttnFwdSm80INS1_25CollectiveMainloopFwdSm80ILi4ELi1ELb0EN4cute5tupleIJNS5_1CILi128EEENS7_ILi112EEENS7_ILi64EEEEEELi64ENS_6half_tEfNS_4arch4Sm80ELb0ELb0ELb0ELb0ELb1ELb0ELb1ELb0EEENS1_21CollectiveEpilogueFwdINS6_IJS8_SA_S9_EEENS6_IJNS7_ILi1EEESI_SI_EEESC_SE_Li128ELb0ELb1ELb0ELb0EEENS1_19SingleTileSchedulerILb0ELb0ELb1ELi128EEEEEEEEEvNT_6ParamsE)
        /*004c*/ 	.short	0x0380
        /*004e*/ 	.short	0x0418


	//----- nvinfo : EIATTR_SW_WAR
	.align		4
.L_74:
        /*0050*/ 	.byte	0x04, 0x36
        /*0052*/ 	.short	(.L_76 - .L_75)
.L_75:
        /*0054*/ 	.word	0x00000008
.L_76:


//--------------------- .nv.info._ZN7cutlass13device_kernelIN5flash19enable_sm80_to_sm89INS1_16FlashAttnFwdSm80INS1_25CollectiveMainloopFwdSm80ILi4ELi1ELb0EN4cute5tupleIJNS5_1CILi128EEENS7_ILi112EEENS7_ILi64EEEEEELi64ENS_6half_tEfNS_4arch4Sm80ELb0ELb0ELb0ELb1ELb1ELb0ELb1ELb0EEENS1_21CollectiveEpilogueFwdINS6_IJS8_SA_S9_EEENS6_IJNS7_ILi1EEESI_SI_EEESC_SE_Li128ELb1ELb1ELb0ELb0EEENS1_19SingleTileSchedulerILb1ELb0ELb1ELi128EEEEEEEEEvNT_6ParamsE --------------------------
	.section	.nv.info._ZN7cutlass13device_kernelIN5flash19enable_sm80_to_sm89INS1_16FlashAttnFwdSm80INS1_25CollectiveMainloopFwdSm80ILi4ELi1ELb0EN4cute5tupleIJNS5_1CILi128EEENS7_ILi112EEENS7_ILi64EEEEEELi64ENS_6half_tEfNS_4arch4Sm80ELb0ELb0ELb0ELb1ELb1ELb0ELb1ELb0EEENS1_21CollectiveEpilogueFwdINS6_IJS8_SA_S9_EEENS6_IJNS7_ILi1EEESI_SI_EEESC_SE_Li128ELb1ELb1ELb0ELb0EEENS1_19SingleTileSchedulerILb1ELb0ELb1ELi128EEEEEEEEEvNT_6ParamsE,"",@"SHT_CUDA_INFO"
	.sectionflags	@""
	.align	4


	//----- nvinfo : EIATTR_CUDA_API_VERSION
	.align		4
        /*0000*/ 	.byte	0x04, 0x37
        /*0002*/ 	.short	(.L_78 - .L_77)
.L_77:
        /*0004*/ 	.word	0x00000082


	//----- nvinfo : EIATTR_KPARAM_INFO
	.align		4
.L_78:
        /*0008*/ 	.byte	0x04, 0x17
        /*000a*/ 	.short	(.L_80 - .L_79)
.L_79:
        /*000c*/ 	.word	0x00000000
        /*0010*/ 	.short	0x0000
        /*0012*/ 	.short	0x0000
        /*0014*/ 	.byte	0x00, 0xf0, 0x61, 0x10


	//----- nvinfo : EIATTR_SPARSE_MMA_MASK
	.align		4
.L_80:
        /*0018*/ 	.byte	0x03, 0x50
        /*001a*/ 	.short	0x0000


	//----- nvinfo : EIATTR_MAXREG_COUNT
	.align		4
        /*001c*/ 	.byte	0x03, 0x1b
        /*001e*/ 	.short	0x00ff


	//----- nvinfo : EIATTR_MERCURY_ISA_VERSION
	.align		4
        /*0020*/ 	.byte	0x03, 0x5f
        /*0022*/ 	.short	0x0101


	//----- nvinfo : EIATTR_VRC_CTA_INIT_COUNT
	.align		4
        /*0024*/ 	.byte	0x02, 0x4a
	.zero		1
	.zero		1


	//----- nvinfo : EIATTR_EXIT_INSTR_OFFSETS
	.align		4
        /*0028*/ 	.byte	0x04, 0x1c
        /*002a*/ 	.short	(.L_82 - .L_81)


	//   ....[0]....
.L_81:
        /*002c*/ 	.word	0x00000010


	//----- nvinfo : EIATTR_MAX_THREADS
	.align		4
.L_82:
        /*0030*/ 	.byte	0x04, 0x05
        /*0032*/ 	.short	(.L_84 - .L_83)
.L_83:
        /*0034*/ 	.word	0x00000080
        /*0038*/ 	.word	0x00000001
        /*003c*/ 	.word	0x00000001


	//----- nvinfo : EIATTR_CBANK_PARAM_SIZE
	.align		4
.L_84:
        /*0040*/ 	.byte	0x03, 0x19
        /*0042*/ 	.short	0x0418


	//----- nvinfo : EIATTR_PARAM_CBANK
	.align		4
        /*0044*/ 	.byte	0x04, 0x0a
        /*0046*/ 	.short	(.L_86 - .L_85)
	.align		4
.L_85:
        /*0048*/ 	.word	index@(.nv.constant0._ZN7cutlass13device_kernelIN5flash19enable_sm80_to_sm89INS1_16FlashAttnFwdSm80INS1_25CollectiveMainloopFwdSm80ILi4ELi1ELb0EN4cute5tupleIJNS5_1CILi128EEENS7_ILi112EEENS7_ILi64EEEEEELi64ENS_6half_tEfNS_4arch4Sm80ELb0ELb0ELb0ELb1ELb1ELb0ELb1ELb0EEENS1_21CollectiveEpilogueFwdINS6_IJS8_SA_S9_EEENS6_IJNS7_ILi1EEESI_SI_EEESC_SE_Li128ELb1ELb1ELb0ELb0EEENS1_19SingleTileSchedulerILb1ELb0ELb1ELi128EEEEEEEEEvNT_6ParamsE)
        /*004c*/ 	.short	0x0380
        /*004e*/ 	.short	0x0418


	//----- nvinfo : EIATTR_SW_WAR
	.align		4
.L_86:
        /*0050*/ 	.byte	0x04, 0x36
        /*0052*/ 	.short	(.L_88 - .L_87)
.L_87:
        /*0054*/ 	.word	0x00000008
.L_88:


//--------------------- .nv.info._ZN7cutlass13device_kernelIN5flash19enable_sm80_to_sm89INS1_16FlashAttnFwdSm80INS1_25CollectiveMainloopFwdSm80ILi4ELi1ELb0EN4cute5tupleIJNS5_1CILi128EEENS7_ILi112EEENS7_ILi64EEEEEELi64ENS_6half_tEfNS_4arch4Sm80ELb0ELb0ELb0ELb1ELb1ELb1ELb1ELb0EEENS1_21CollectiveEpilogueFwdINS6_IJS8_SA_S9_EEENS6_IJNS7_ILi1EEESI_SI_EEESC_SE_Li128ELb1ELb1ELb0ELb0EEENS1_19SingleTileSchedulerILb1ELb0ELb1ELi128EEEEEEEEEvNT_6ParamsE --------------------------
	.section	.nv.info._ZN7cutlass13device_kernelIN5flash19enable_sm80_to_sm89INS1_16FlashAttnFwdSm80INS1_25CollectiveMainloopFwdSm80ILi4ELi1ELb0EN4cute5tupleIJNS5_1CILi128EEENS7_ILi112EEENS7_ILi64EEEEEELi64ENS_6half_tEfNS_4arch4Sm80ELb0ELb0ELb0ELb1ELb1ELb1ELb1ELb0EEENS1_21CollectiveEpilogueFwdINS6_IJS8_SA_S9_EEENS6_IJNS7_ILi1EEESI_SI_EEESC_SE_Li128ELb1ELb1ELb0ELb0EEENS1_19SingleTileSchedulerILb1ELb0ELb1ELi128EEEEEEEEEvNT_6ParamsE,"",@"SHT_CUDA_INFO"
	.sectionflags	@""
	.align	4


	//----- nvinfo : EIATTR_CUDA_API_VERSION
	.align		4
        /*0000*/ 	.byte	0x04, 0x37
        /*0002*/ 	.short	(.L_90 - .L_89)
.L_89:
        /*0004*/ 	.word	0x00000082


	//----- nvinfo : EIATTR_KPARAM_INFO
	.align		4
.L_90:
        /*0008*/ 	.byte	0x04, 0x17
        /*000a*/ 	.short	(.L_92 - .L_91)
.L_91:
        /*000c*/ 	.word	0x00000000
        /*0010*/ 	.short	0x0000
        /*0012*/ 	.short	0x0000
        /*0014*/ 	.byte	0x00, 0xf0, 0x61, 0x10


	//----- nvinfo : EIATTR_SPARSE_MMA_MASK
	.align		4
.L_92:
        /*0018*/ 	.byte	0x03, 0x50
        /*001a*/ 	.short	0x0000


	//----- nvinfo : EIATTR_MAXREG_COUNT
	.align		4
        /*001c*/ 	.byte	0x03, 0x1b
        /*001e*/ 	.short	0x00ff


	//----- nvinfo : EIATTR_MERCURY_ISA_VERSION
	.align		4
        /*0020*/ 	.byte	0x03, 0x5f
        /*0022*/ 	.short	0x0101


	//----- nvinfo : EIATTR_VRC_CTA_INIT_COUNT
	.align		4
        /*0024*/ 	.byte	0x02, 0x4a
	.zero		1
	.zero		1


	//----- nvinfo : EIATTR_EXIT_INSTR_OFFSETS
	.align		4
        /*0028*/ 	.byte	0x04, 0x1c
        /*002a*/ 	.short	(.L_94 - .L_93)


	//   ....[0]....
.L_93:
        /*002c*/ 	.word	0x00000010


	//----- nvinfo : EIATTR_MAX_THREADS
	.align		4
.L_94:
        /*0030*/ 	.byte	0x04, 0x05
        /*0032*/ 	.short	(.L_96 - .L_95)
.L_95:
        /*0034*/ 	.word	0x00000080
        /*0038*/ 	.word	0x00000001
        /*003c*/ 	.word	0x00000001


	//----- nvinfo : EIATTR_CBANK_PARAM_SIZE
	.align		4
.L_96:
        /*0040*/ 	.byte	0x03, 0x19
        /*0042*/ 	.short	0x0418


	//----- nvinfo : EIATTR_PARAM_CBANK
	.align		4
        /*0044*/ 	.byte	0x04, 0x0a
        /*0046*/ 	.short	(.L_98 - .L_97)
	.align		4
.L_97:
        /*0048*/ 	.word	index@(.nv.constant0._ZN7cutlass13device_kernelIN5flash19enable_sm80_to_sm89INS1_16FlashAttnFwdSm80INS1_25CollectiveMainloopFwdSm80ILi4ELi1ELb0EN4cute5tupleIJNS5_1CILi128EEENS7_ILi112EEENS7_ILi64EEEEEELi64ENS_6half_tEfNS_4arch4Sm80ELb0ELb0ELb0ELb1ELb1ELb1ELb1ELb0EEENS1_21CollectiveEpilogueFwdINS6_IJS8_SA_S9_EEENS6_IJNS7_ILi1EEESI_SI_EEESC_SE_Li128ELb1ELb1ELb0ELb0EEENS1_19SingleTileSchedulerILb1ELb0ELb1ELi128EEEEEEEEEvNT_6ParamsE)
        /*004c*/ 	.short	0x0380
        /*004e*/ 	.short	0x0418


	//----- nvinfo : EIATTR_SW_WAR
	.align		4
.L_98:
        /*0050*/ 	.byte	0x04, 0x36
        /*0052*/ 	.short	(.L_100 - .L_99)
.L_99:
        /*0054*/ 	.word	0x00000008
.L_100:


//--------------------- .nv.info._ZN7cutlass13device_kernelIN5flash19enable_sm80_to_sm89INS1_16FlashAttnFwdSm80INS1_25CollectiveMainloopFwdSm80ILi4ELi1ELb0EN4cute5tupleIJNS5_1CILi128EEENS7_ILi96EEENS7_ILi64EEEEEELi64ENS_6half_tEfNS_4arch4Sm80ELb0ELb1ELb0ELb0ELb1ELb0ELb1ELb0EEENS1_21CollectiveEpilogueFwdINS6_IJS8_SA_S9_EEENS6_IJNS7_ILi1EEESI_SI_EEESC_SE_Li128ELb0ELb1ELb0ELb0EEENS1_19SingleTileSchedulerILb0ELb0ELb1ELi128EEEEEEEEEvNT_6ParamsE --------------------------
	.section	.nv.info._ZN7cutlass13device_kernelIN5flash19enable_sm80_to_sm89INS1_16FlashAttnFwdSm80INS1_25CollectiveMainloopFwdSm80ILi4ELi1ELb0EN4cute5tupleIJNS5_1CILi128EEENS7_ILi96EEENS7_ILi64EEEEEELi64ENS_6half_tEfNS_4arch4Sm80ELb0ELb1ELb0ELb0ELb1ELb0ELb1ELb0EEENS1_21CollectiveEpilogueFwdINS6_IJS8_SA_S9_EEENS6_IJNS7_ILi1EEESI_SI_EEESC_SE_Li128ELb0ELb1ELb0ELb0EEENS1_19SingleTileSchedulerILb0ELb0ELb1ELi128EEEEEEEEEvNT_6ParamsE,"",@"SHT_CUDA_INFO"
	.sectionflags	@""
	.align	4


	//----- nvinfo : EIATTR_CUDA_API_VERSION
	.align		4
        /*0000*/ 	.byte	0x04, 0x37
        /*0002*/ 	.short	(.L_102 - .L_101)
.L_101:
        /*0004*/ 	.word	0x00000082


	//----- nvinfo : EIATTR_KPARAM_INFO
	.align		4
.L_102:
        /*0008*/ 	.byte	0x04, 0x17
        /*000a*/ 	.short	(.L_104 - .L_103)
.L_103:
        /*000c*/ 	.word	0x00000000
        /*0010*/ 	.short	0x0000
        /*0012*/ 	.short	0x0000
        /*0014*/ 	.byte	0x00, 0xf0, 0x61, 0x10


	//----- nvinfo : EIATTR_SPARSE_MMA_MASK
	.align		4
.L_104:
        /*0018*/ 	.byte	0x03, 0x50
        /*001a*/ 	.short	0x0000


	//----- nvinfo : EIATTR_MAXREG_COUNT
	.align		4
        /*001c*/ 	.byte	0x03, 0x1b
        /*001e*/ 	.short	0x00ff


	//----- nvinfo : EIATTR_MERCURY_ISA_VERSION
	.align		4
        /*0020*/ 	.byte	0x03, 0x5f
        /*0022*/ 	.short	0x0101


	//----- nvinfo : EIATTR_VRC_CTA_INIT_COUNT
	.align		4
        /*0024*/ 	.byte	0x02, 0x4a
	.zero		1
	.zero		1


	//----- nvinfo : EIATTR_EXIT_INSTR_OFFSETS
	.align		4
        /*0028*/ 	.byte	0x04, 0x1c
        /*002a*/ 	.short	(.L_106 - .L_105)


	//   ....[0]....
.L_105:
        /*002c*/ 	.word	0x00000010


	//----- nvinfo : EIATTR_MAX_THREADS
	.align		4
.L_106:
        /*0030*/ 	.byte	0x04, 0x05
        /*0032*/ 	.short	(.L_108 - .L_107)
.L_107:
        /*0034*/ 	.word	0x00000080
        /*0038*/ 	.word	0x00000001
        /*003c*/ 	.word	0x00000001


	//----- nvinfo : EIATTR_CBANK_PARAM_SIZE
	.align		4
.L_108:
        /*0040*/ 	.byte	0x03, 0x19
        /*0042*/ 	.short	0x0418


	//----- nvinfo : EIATTR_PARAM_CBANK
	.align		4
        /*0044*/ 	.byte	0x04, 0x0a
        /*0046*/ 	.short	(.L_110 - .L_109)
	.align		4
.L_109:
        /*0048*/ 	.word	index@(.nv.constant0._ZN7cutlass13device_kernelIN5flash19enable_sm80_to_sm89INS1_16FlashAttnFwdSm80INS1_25CollectiveMainloopFwdSm80ILi4ELi1ELb0EN4cute5tupleIJNS5_1CILi128EEENS7_ILi96EEENS7_ILi64EEEEEELi64ENS_6half_tEfNS_4arch4Sm80ELb0ELb1ELb0ELb0ELb1ELb0ELb1ELb0EEENS1_21CollectiveEpilogueFwdINS6_IJS8_SA_S9_EEENS6_IJNS7_ILi1EEESI_SI_EEESC_SE_Li128ELb0ELb1ELb0ELb0EEENS1_19SingleTileSchedulerILb0ELb0ELb1ELi128EEEEEEEEEvNT_6ParamsE)
        /*004c*/ 	.short	0x0380
        /*004e*/ 	.short	0x0418


	//----- nvinfo : EIATTR_SW_WAR
	.align		4
.L_110:
        /*0050*/ 	.byte	0x04, 0x36
        /*0052*/ 	.short	(.L_112 - .L_111)
.L_111:
        /*0054*/ 	.word	0x00000008
.L_112:


//--------------------- .nv.info._ZN7cutlass13device_kernelIN5flash19enable_sm80_to_sm89INS1_16FlashAttnFwdSm80INS1_25CollectiveMainloopFwdSm80ILi4ELi1ELb0EN4cute5tupleIJNS5_1CILi128EEENS7_ILi96EEENS7_ILi64EEEEEELi64ENS_6half_tEfNS_4arch4Sm80ELb0ELb1ELb0ELb1ELb1ELb0ELb1ELb0EEENS1_21CollectiveEpilogueFwdINS6_IJS8_SA_S9_EEENS6_IJNS7_ILi1EEESI_SI_EEESC_SE_Li128ELb1ELb1ELb0ELb0EEENS1_19SingleTileSchedulerILb1ELb0ELb1ELi128EEEEEEEEEvNT_6ParamsE --------------------------
	.section	.nv.info._ZN7cutlass13device_kernelIN5flash19enable_sm80_to_sm89INS1_16FlashAttnFwdSm80INS1_25CollectiveMainloopFwdSm80ILi4ELi1ELb0EN4cute5tupleIJNS5_1CILi128EEENS7_ILi96EEENS7_ILi64EEEEEELi64ENS_6half_tEfNS_4arch4Sm80ELb0ELb1ELb0ELb1ELb1ELb0ELb1ELb0EEENS1_21CollectiveEpilogueFwdINS6_IJS8_SA_S9_EEENS6_IJNS7_ILi1EEESI_SI_EEESC_SE_Li128ELb1ELb1ELb0ELb0EEENS1_19SingleTileSchedulerILb1ELb0ELb1ELi128EEEEEEEEEvNT_6ParamsE,"",@"SHT_CUDA_INFO"
	.sectionflags	@""
	.align	4


	//----- nvinfo : EIATTR_CUDA_API_VERSION
	.align		4
        /*0000*/ 	.byte	0x04, 0x37
        /*0002*/ 	.short	(.L_114 - .L_113)
.L_113:
        /*0004*/ 	.word	0x00000082


	//----- nvinfo : EIATTR_KPARAM_INFO
	.align		4
.L_114:
        /*0008*/ 	.byte	0x04, 0x17
        /*000a*/ 	.short	(.L_116 - .L_115)
.L_115:
        /*000c*/ 	.word	0x00000000
        /*0010*/ 	.short	0x0000
        /*0012*/ 	.short	0x0000
        /*0014*/ 	.byte	0x00, 0xf0, 0x61, 0x10


	//----- nvinfo : EIATTR_SPARSE_MMA_MASK
	.align		4
.L_116:
        /*0018*/ 	.byte	0x03, 0x50
        /*001a*/ 	.short	0x0000


	//----- nvinfo : EIATTR_MAXREG_COUNT
	.align		4
        /*001c*/ 	.byte	0x03, 0x1b
        /*001e*/ 	.short	0x00ff


	//----- nvinfo : EIATTR_MERCURY_ISA_VERSION
	.align		4
        /*0020*/ 	.byte	0x03, 0x5f
        /*0022*/ 	.short	0x0101


	//----- nvinfo : EIATTR_VRC_CTA_INIT_COUNT
	.align		4
        /*0024*/ 	.byte	0x02, 0x4a
	.zero		1
	.zero		1


	//----- nvinfo : EIATTR_EXIT_INSTR_OFFSETS
	.align		4
        /*0028*/ 	.byte	0x04, 0x1c
        /*002a*/ 	.short	(.L_118 - .L_117)


	//   ....[0]....
.L_117:
        /*002c*/ 	.word	0x00000010


	//----- nvinfo : EIATTR_MAX_THREADS
	.align		4
.L_118:
        /*0030*/ 	.byte	0x04, 0x05
        /*0032*/ 	.short	(.L_120 - .L_119)
.L_119:
        /*0034*/ 	.word	0x00000080
        /*0038*/ 	.word	0x00000001
        /*003c*/ 	.word	0x00000001


	//----- nvinfo : EIATTR_CBANK_PARAM_SIZE
	.align		4
.L_120:
        /*0040*/ 	.byte	0x03, 0x19
        /*0042*/ 	.short	0x0418


	//----- nvinfo : EIATTR_PARAM_CBANK
	.align		4
        /*0044*/ 	.byte	0x04, 0x0a
        /*0046*/ 	.short	(.L_122 - .L_121)
	.align		4
.L_121:
        /*0048*/ 	.word	index@(.nv.constant0._ZN7cutlass13device_kernelIN5flash19enable_sm80_to_sm89INS1_16FlashAttnFwdSm80INS1_25CollectiveMainloopFwdSm80ILi4ELi1ELb0EN4cute5tupleIJNS5_1CILi128EEENS7_ILi96EEENS7_ILi64EEEEEELi64ENS_6half_tEfNS_4arch4Sm80ELb0ELb1ELb0ELb1ELb1ELb0ELb1ELb0EEENS1_21CollectiveEpilogueFwdINS6_IJS8_SA_S9_EEENS6_IJNS7_ILi1EEESI_SI_EEESC_SE_Li128ELb1ELb1ELb0ELb0EEENS1_19SingleTileSchedulerILb1ELb0ELb1ELi128EEEEEEEEEvNT_6ParamsE)
        /*004c*/ 	.short	0x0380
        /*004e*/ 	.short	0x0418


	//----- nvinfo : EIATTR_SW_WAR
	.align		4
.L_122:
        /*0050*/ 	.byte	0x04, 0x36
        /*0052*/ 	.short	(.L_124 - .L_123)
.L_123:
        /*0054*/ 	.word	0x00000008
.L_124:


//--------------------- .nv.info._ZN7cutlass13device_kernelIN5flash19enable_sm80_to_sm89INS1_16FlashAttnFwdSm80INS1_25CollectiveMainloopFwdSm80ILi4ELi1ELb0EN4cute5tupleIJNS5_1CILi128EEENS7_ILi96EEENS7_ILi64EEEEEELi64ENS_6half_tEfNS_4arch4Sm80ELb0ELb1ELb0ELb1ELb1ELb1ELb1ELb0EEENS1_21CollectiveEpilogueFwdINS6_IJS8_SA_S9_EEENS6_IJNS7_ILi1EEESI_SI_EEESC_SE_Li128ELb1ELb1ELb0ELb0EEENS1_19SingleTileSchedulerILb1ELb0ELb1ELi128EEEEEEEEEvNT_6ParamsE --------------------------
	.section	.nv.info._ZN7cutlass13device_kernelIN5flash19enable_sm80_to_sm89INS1_16FlashAttnFwdSm80INS1_25CollectiveMainloopFwdSm80ILi4ELi1ELb0EN4cute5tupleIJNS5_1CILi128EEENS7_ILi96EEENS7_ILi64EEEEEELi64ENS_6half_tEfNS_4arch4Sm80ELb0ELb1ELb0ELb1ELb1ELb1ELb1ELb0EEENS1_21CollectiveEpilogueFwdINS6_IJS8_SA_S9_EEENS6_IJNS7_ILi1EEESI_SI_EEESC_SE_Li128ELb1ELb1ELb0ELb0EEENS1_19SingleTileSchedulerILb1ELb0ELb1ELi128EEEEEEEEEvNT_6ParamsE,"",@"SHT_CUDA_INFO"
	.sectionflags	@""
	.align	4


	//----- nvinfo : EIATTR_CUDA_API_VERSION
	.align		4
        /*0000*/ 	.byte	0x04, 0x37
        /*0002*/ 	.short	(.L_126 - .L_125)
.L_125:
        /*0004*/ 	.word	0x00000082


	//----- nvinfo : EIATTR_KPARAM_INFO
	.align		4
.L_126:
        /*0008*/ 	.byte	0x04, 0x17
        /*000a*/ 	.short	(.L_128 - .L_127)
.L_127:
        /*000c*/ 	.word	0x00000000
        /*0010*/ 	.short	0x0000
        /*0012*/ 	.short	0x0000
        /*0014*/ 	.byte	0x00, 0xf0, 0x61, 0x10


	//----- nvinfo : EIATTR_SPARSE_MMA_MASK
	.align		4
.L_128:
        /*0018*/ 	.byte	0x03, 0x50
        /*001a*/ 	.short	0x0000


	//----- nvinfo : EIATTR_MAXREG_COUNT
	.align		4
        /*001c*/ 	.byte	0x03, 0x1b
        /*001e*/ 	.short	0x00ff


	//----- nvinfo : EIATTR_MERCURY_ISA_VERSION
	.align		4
        /*0020*/ 	.byte	0x03, 0x5f
        /*0022*/ 	.short	0x0101


	//----- nvinfo : EIATTR_VRC_CTA_INIT_COUNT
	.align		4
        /*0024*/ 	.byte	0x02, 0x4a
	.zero		1
	.zero		1


	//----- nvinfo : EIATTR_EXIT_INSTR_OFFSETS
	.align		4
        /*0028*/ 	.byte	0x04, 0x1c
        /*002a*/ 	.short	(.L_130 - .L_129)


	//   ....[0]....
.L_129:
        /*002c*/ 	.word	0x00000010


	//----- nvinfo : EIATTR_MAX_THREADS
	.align		4
.L_130:
        /*0030*/ 	.byte	0x04, 0x05
        /*0032*/ 	.short	(.L_132 - .L_131)
.L_131:
        /*0034*/ 	.word	0x00000080
        /*0038*/ 	.word	0x00000001
        /*003c*/ 	.word	0x00000001


	//----- nvinfo : EIATTR_CBANK_PARAM_SIZE
	.align		4
.L_132:
        /*0040*/ 	.byte	0x03, 0x19
        /*0042*/ 	.short	0x0418


	//----- nvinfo : EIATTR_PARAM_CBANK
	.align		4
        /*0044*/ 	.byte	0x04, 0x0a
        /*0046*/ 	.short	(.L_134 - .L_133)
	.align		4
.L_133:
        /*0048*/ 	.word	index@(.nv.constant0._ZN7cutlass13device_kernelIN5flash19enable_sm80_to_sm89INS1_16FlashAttnFwdSm80INS1_25CollectiveMainloopFwdSm80ILi4ELi1ELb0EN4cute5tupleIJNS5_1CILi128EEENS7_ILi96EEENS7_ILi64EEEEEELi64ENS_6half_tEfNS_4arch4Sm80ELb0ELb1ELb0ELb1ELb1ELb1ELb1ELb0EEENS1_21CollectiveEpilogueFwdINS6_IJS8_SA_S9_EEENS6_IJNS7_ILi1EEESI_SI_EEESC_SE_Li128ELb1ELb1ELb0ELb0EEENS1_19SingleTileSchedulerILb1ELb0ELb1ELi128EEEEEEEEEvNT_6ParamsE)
        /*004c*/ 	.short	0x0380
        /*004e*/ 	.short	0x0418


	//----- nvinfo : EIATTR_SW_WAR
	.align		4
.L_134:
        /*0050*/ 	.byte	0x04, 0x36
        /*0052*/ 	.short	(.L_136 - .L_135)
.L_135:
        /*0054*/ 	.word	0x00000008
.L_136:


//--------------------- .nv.info._ZN7cutlass13device_kernelIN5flash19enable_sm80_to_sm89INS1_16FlashAttnFwdSm80INS1_25CollectiveMainloopFwdSm80ILi4ELi1ELb0EN4cute5tupleIJNS5_1CILi128EEENS7_ILi112EEENS7_ILi64EEEEEELi64ENS_6half_tEfNS_4arch4Sm80ELb1ELb0ELb0ELb0ELb1ELb0ELb1ELb0EEENS1_21CollectiveEpilogueFwdINS6_IJS8_SA_S9_EEENS6_IJNS7_ILi1EEESI_SI_EEESC_SE_Li128ELb0ELb1ELb0ELb0EEENS1_30DynamicPersistentTileSchedulerILi128ELi128ELb0ELb1ELb0EEEEEEEEEvNT_6ParamsE --------------------------
	.section	.nv.info._ZN7cutlass13device_kernelIN5flash19enable_sm80_to_sm89INS1_16FlashAttnFwdSm80INS1_25CollectiveMainloopFwdSm80ILi4ELi1ELb0EN4cute5tupleIJNS5_1CILi128EEENS7_ILi112EEENS7_ILi64EEEEEELi64ENS_6half_tEfNS_4arch4Sm80ELb1ELb0ELb0ELb0ELb1ELb0ELb1ELb0EEENS1_21CollectiveEpilogueFwdINS6_IJS8_SA_S9_EEENS6_IJNS7_ILi1EEESI_SI_EEESC_SE_Li128ELb0ELb1ELb0ELb0EEENS1_30DynamicPersistentTileSchedulerILi128ELi128ELb0ELb1ELb0EEEEEEEEEvNT_6ParamsE,"",@"SHT_CUDA_INFO"
	.sectionflags	@""
	.align	4


	//----- nvinfo : EIATTR_CUDA_API_VERSION
	.align		4
        /*0000*/ 	.byte	0x04, 0x37
        /*0002*/ 	.short	(.L_138 - .L_137)
.L_137:
        /*0004*/ 	.word	0x00000082


	//----- nvinfo : EIATTR_KPARAM_INFO
	.align		4
.L_138:
        /*0008*/ 	.byte	0x04, 0x17
        /*000a*/ 	.short	(.L_140 - .L_139)
.L_139:
        /*000c*/ 	.word	0x00000000
        /*0010*/ 	.short	0x0000
        /*0012*/ 	.short	0x0000
        /*0014*/ 	.byte	0x00, 0xf0, 0xa1, 0x10


	//----- nvinfo : EIATTR_SPARSE_MMA_MASK
	.align		4
.L_140:
        /*0018*/ 	.byte	0x03, 0x50
        /*001a*/ 	.short	0x0000


	//----- nvinfo : EIATTR_MAXREG_COUNT
	.align		4
        /*001c*/ 	.byte	0x03, 0x1b
        /*001e*/ 	.short	0x00ff


	//----- nvinfo : EIATTR_MERCURY_ISA_VERSION
	.align		4
        /*0020*/ 	.byte	0x03, 0x5f
        /*0022*/ 	.short	0x0101


	//----- nvinfo : EIATTR_VRC_CTA_INIT_COUNT
	.align		4
        /*0024*/ 	.byte	0x02, 0x4a
	.zero		1
	.zero		1


	//----- nvinfo : EIATTR_EXIT_INSTR_OFFSETS
	.align		4
        /*0028*/ 	.byte	0x04, 0x1c
        /*002a*/ 	.short	(.L_142 - .L_141)


	//   ....[0]....
.L_141:
        /*002c*/ 	.word	0x00000010


	//----- nvinfo : EIATTR_MAX_THREADS
	.align		4
.L_142:
        /*0030*/ 	.byte	0x04, 0x05
        /*0032*/ 	.short	(.L_144 - .L_143)
.L_143:
        /*0034*/ 	.word	0x00000080
        /*0038*/ 	.word	0x00000001
        /*003c*/ 	.word	0x00000001


	//----- nvinfo : EIATTR_CBANK_PARAM_SIZE
	.align		4
.L_144:
        /*0040*/ 	.byte	0x03, 0x19
        /*0042*/ 	.short	0x0428


	//----- nvinfo : EIATTR_PARAM_CBANK
	.align		4
        /*0044*/ 	.byte	0x04, 0x0a
        /*0046*/ 	.short	(.L_146 - .L_145)
	.align		4
.L_145:
        /*0048*/ 	.word	index@(.nv.constant0._ZN7cutlass13device_kernelIN5flash19enable_sm80_to_sm89INS1_16FlashAttnFwdSm80INS1_25CollectiveMainloopFwdSm80ILi4ELi1ELb0EN4cute5tupleIJNS5_1CILi128EEENS7_ILi112EEENS7_ILi64EEEEEELi64ENS_6half_tEfNS_4arch4Sm80ELb1ELb0ELb0ELb0ELb1ELb0ELb1ELb0EEENS1_21CollectiveEpilogueFwdINS6_IJS8_SA_S9_EEENS6_IJNS7_ILi1EEESI_SI_EEESC_SE_Li128ELb0ELb1ELb0ELb0EEENS1_30DynamicPersistentTileSchedulerILi128ELi128ELb0ELb1ELb0EEEEEEEEEvNT_6ParamsE)
        /*004c*/ 	.short	0x0380
        /*004e*/ 	.short	0x0428


	//----- nvinfo : EIATTR_SW_WAR
	.align		4
.L_146:
        /*0050*/ 	.byte	0x04, 0x36
        /*0052*/ 	.short	(.L_148 - .L_147)
.L_147:
        /*0054*/ 	.word	0x00000008
.L_148:


//--------------------- .nv.info._ZN7cutlass13device_kernelIN5flash19enable_sm80_to_sm89INS1_16FlashAttnFwdSm80INS1_25CollectiveMainloopFwdSm80ILi4ELi1ELb0EN4cute5tupleIJNS5_1CILi128EEENS7_ILi112EEENS7_ILi64EEEEEELi64ENS_6half_tEfNS_4arch4Sm80ELb1ELb0ELb0ELb1ELb1ELb0ELb1ELb0EEENS1_21CollectiveEpilogueFwdINS6_IJS8_SA_S9_EEENS6_IJNS7_ILi1EEESI_SI_EEESC_SE_Li128ELb1ELb1ELb0ELb0EEENS1_19SingleTileSchedulerILb1ELb0ELb1ELi128EEEEEEEEEvNT_6ParamsE --------------------------
	.section	.nv.info._ZN7cutlass13device_kernelIN5flash19enable_sm80_to_sm89INS1_16FlashAttnFwdSm80INS1_25CollectiveMainloopFwdSm80ILi4ELi1ELb0EN4cute5tupleIJNS5_1CILi128EEENS7_ILi112EEENS7_ILi64EEEEEELi64ENS_6half_tEfNS_4arch4Sm80ELb1ELb0ELb0ELb1ELb1ELb0ELb1ELb0EEENS1_21CollectiveEpilogueFwdINS6_IJS8_SA_S9_EEENS6_IJNS7_ILi1EEESI_SI_EEESC_SE_Li128ELb1ELb1ELb0ELb0EEENS1_19SingleTileSchedulerILb1ELb0ELb1ELi128EEEEEEEEEvNT_6ParamsE,"",@"SHT_CUDA_INFO"
	.sectionflags	@""
	.align	4


	//----- nvinfo : EIATTR_CUDA_API_VERSION
	.align		4
        /*0000*/ 	.byte	0x04, 0x37
        /*0002*/ 	.short	(.L_150 - .L_149)
.L_149:
        /*0004*/ 	.word	0x00000082


	//----- nvinfo : EIATTR_KPARAM_INFO
	.align		4
.L_150:
        /*0008*/ 	.byte	0x04, 0x17
        /*000a*/ 	.short	(.L_152 - .L_151)
.L_151:
        /*000c*/ 	.word	0x00000000
        /*0010*/ 	.short	0x0000
        /*0012*/ 	.short	0x0000
        /*0014*/ 	.byte	0x00, 0xf0, 0x61, 0x10


	//----- nvinfo : EIATTR_SPARSE_MMA_MASK
	.align		4
.L_152:
        /*0018*/ 	.byte	0x03, 0x50
        /*001a*/ 	.short	0x0000


	//----- nvinfo : EIATTR_MAXREG_COUNT
	.align		4
        /*001c*/ 	.byte	0x03, 0x1b
        /*001e*/ 	.short	0x00ff


	//----- nvinfo : EIATTR_MERCURY_ISA_VERSION
	.align		4
        /*0020*/ 	.byte	0x03, 0x5f
        /*0022*/ 	.short	0x0101


	//----- nvinfo : EIATTR_VRC_CTA_INIT_COUNT
	.align		4
        /*0024*/ 	.byte	0x02, 0x4a
	.zero		1
	.zero		1


	//----- nvinfo : EIATTR_EXIT_INSTR_OFFSETS
	.align		4
        /*0028*/ 	.byte	0x04, 0x1c
        /*002a*/ 	.short	(.L_154 - .L_153)


	//   ....[0]....
.L_153:
        /*002c*/ 	.word	0x00000010


	//----- nvinfo : EIATTR_MAX_THREADS
	.align		4
.L_154:
        /*0030*/ 	.byte	0x04, 0x05
        /*0032*/ 	.short	(.L_156 - .L_155)
.L_155:
        /*0034*/ 	.word	0x00000080
        /*0038*/ 	.word	0x00000001
        /*003c*/ 	.word	0x00000001


	//----- nvinfo : EIATTR_CBANK_PARAM_SIZE
	.align		4
.L_156:
        /*0040*/ 	.byte	0x03, 0x19
        /*0042*/ 	.short	0x0418


	//----- nvinfo : EIATTR_PARAM_CBANK
	.align		4
        /*0044*/ 	.byte	0x04, 0x0a
        /*0046*/ 	.short	(.L_158 - .L_157)
	.align		4
.L_157:
        /*0048*/ 	.word	index@(.nv.constant0._ZN7cutlass13device_kernelIN5flash19enable_sm80_to_sm89INS1_16FlashAttnFwdSm80INS1_25CollectiveMainloopFwdSm80ILi4ELi1ELb0EN4cute5tupleIJNS5_1CILi128EEENS7_ILi112EEENS7_ILi64EEEEEELi64ENS_6half_tEfNS_4arch4Sm80ELb1ELb0ELb0ELb1ELb1ELb0ELb1ELb0EEENS1_21CollectiveEpilogueFwdINS6_IJS8_SA_S9_EEENS6_IJNS7_ILi1EEESI_SI_EEESC_SE_Li128ELb1ELb1ELb0ELb0EEENS1_19SingleTileSchedulerILb1ELb0ELb1ELi128EEEEEEEEEvNT_6ParamsE)
        /*004c*/ 	.short	0x0380
        /*004e*/ 	.short	0x0418


	//----- nvinfo : EIATTR_SW_WAR
	.align		4
.L_158:
        /*0050*/ 	.byte	0x04, 0x36
        /*0052*/ 	.short	(.L_160 - .L_159)
.L_159:
        /*0054*/ 	.word	0x00000008
.L_160:


//--------------------- .nv.info._ZN7cutlass13device_kernelIN5flash19enable_sm80_to_sm89INS1_16FlashAttnFwdSm80INS1_25CollectiveMainloopFwdSm80ILi4ELi1ELb0EN4cute5tupleIJNS5_1CILi128EEENS7_ILi112EEENS7_ILi64EEEEEELi64ENS_6half_tEfNS_4arch4Sm80ELb1ELb0ELb0ELb1ELb1ELb1ELb1ELb0EEENS1_21CollectiveEpilogueFwdINS6_IJS8_SA_S9_EEENS6_IJNS7_ILi1EEESI_SI_EEESC_SE_Li128ELb1ELb1ELb0ELb0EEENS1_19SingleTileSchedulerILb1ELb0ELb1ELi128EEEEEEEEEvNT_6ParamsE --------------------------
	.section	.nv.info._ZN7cutlass13device_kernelIN5flash19enable_sm80_to_sm89INS1_16FlashAttnFwdSm80INS1_25CollectiveMainloopFwdSm80ILi4ELi1ELb0EN4cute5tupleIJNS5_1CILi128EEENS7_ILi112EEENS7_ILi64EEEEEELi64ENS_6half_tEfNS_4arch4Sm80ELb1ELb0ELb0ELb1ELb1ELb1ELb1ELb0EEENS1_21CollectiveEpilogueFwdINS6_IJS8_SA_S9_EEENS6_IJNS7_ILi1EEESI_SI_EEESC_SE_Li128ELb1ELb1ELb0ELb0EEENS1_19SingleTileSchedulerILb1ELb0ELb1ELi128EEEEEEEEEvNT_6ParamsE,"",@"SHT_CUDA_INFO"
	.sectionflags	@""
	.align	4


	//----- nvinfo : EIATTR_CUDA_API_VERSION
	.align		4
        /*0000*/ 	.byte	0x04, 0x37
        /*0002*/ 	.short	(.L_162 - .L_161)
.L_161:
        /*0004*/ 	.word	0x00000082


	//----- nvinfo : EIATTR_KPARAM_INFO
	.align		4
.L_162:
        /*0008*/ 	.byte	0x04, 0x17
        /*000a*/ 	.short	(.L_164 - .L_163)
.L_163:
        /*000c*/ 	.word	0x00000000
        /*0010*/ 	.short	0x0000
        /*0012*/ 	.short	0x0000
        /*0014*/ 	.byte	0x00, 0xf0, 0x61, 0x10


	//----- nvinfo : EIATTR_SPARSE_MMA_MASK
	.align		4
.L_164:
        /*0018*/ 	.byte	0x03, 0x50
        /*001a*/ 	.short	0x0000


	//----- nvinfo : EIATTR_MAXREG_COUNT
	.align		4
        /*001c*/ 	.byte	0x03, 0x1b
        /*001e*/ 	.short	0x00ff


	//----- nvinfo : EIATTR_MERCURY_ISA_VERSION
	.align		4
        /*0020*/ 	.byte	0x03, 0x5f
        /*0022*/ 	.short	0x0101


	//----- nvinfo : EIATTR_VRC_CTA_INIT_COUNT
	.align		4
        /*0024*/ 	.byte	0x02, 0x4a
	.zero		1
	.zero		1


	//----- nvinfo : EIATTR_EXIT_INSTR_OFFSETS
	.align		4
        /*0028*/ 	.byte	0x04, 0x1c
        /*002a*/ 	.short	(.L_166 - .L_165)


	//   ....[0]....
.L_165:
        /*002c*/ 	.word	0x00000010


	//----- nvinfo : EIATTR_MAX_THREADS
	.align		4
.L_166:
        /*0030*/ 	.byte	0x04, 0x05
        /*0032*/ 	.short	(.L_168 - .L_167)
.L_167:
        /*0034*/ 	.word	0x00000080
        /*0038*/ 	.word	0x00000001
        /*003c*/ 	.word	0x00000001


	//----- nvinfo : EIATTR_CBANK_PARAM_SIZE
	.align		4
.L_168:
        /*0040*/ 	.byte	0x03, 0x19
        /*0042*/ 	.short	0x0418


	//----- nvinfo : EIATTR_PARAM_CBANK
	.align		4
        /*0044*/ 	.byte	0x04, 0x0a
        /*0046*/ 	.short	(.L_170 - .L_169)
	.align		4
.L_169:
        /*0048*/ 	.word	index@(.nv.constant0._ZN7cutlass13device_kernelIN5flash19enable_sm80_to_sm89INS1_16FlashAttnFwdSm80INS1_25CollectiveMainloopFwdSm80ILi4ELi1ELb0EN4cute5tupleIJNS5_1CILi128EEENS7_ILi112EEENS7_ILi64EEEEEELi64ENS_6half_tEfNS_4arch4Sm80ELb1ELb0ELb0ELb1ELb1ELb1ELb1ELb0EEENS1_21CollectiveEpilogueFwdINS6_IJS8_SA_S9_EEENS6_IJNS7_ILi1EEESI_SI_EEESC_SE_Li128ELb1ELb1ELb0ELb0EEENS1_19SingleTileSchedulerILb1ELb0ELb1ELi128EEEEEEEEEvNT_6ParamsE)
        /*004c*/ 	.short	0x0380
        /*004e*/ 	.short	0x0418


	//----- nvinfo : EIATTR_SW_WAR
	.align		4
.L_170:
        /*0050*/ 	.byte	0x04, 0x36
        /*0052*/ 	.short	(.L_172 - .L_171)
.L_171:
        /*0054*/ 	.word	0x00000008
.L_172:


//--------------------- .nv.callgraph             --------------------------
	.section	.nv.callgraph,"",@"SHT_CUDA_CALLGRAPH"
	.align	4
	.sectionentsize	8
	.align		4
        /*0000*/ 	.word	0x00000000
	.align		4
        /*0004*/ 	.word	0xffffffff
	.align		4
        /*0008*/ 	.word	0x00000000
	.align		4
        /*000c*/ 	.word	0xfffffffe
	.align		4
        /*0010*/ 	.word	0x00000000
	.align		4
        /*0014*/ 	.word	0xfffffffd
	.align		4
        /*0018*/ 	.word	0x00000000
	.align		4
        /*001c*/ 	.word	0xfffffffc


//--------------------- .nv.constant4             --------------------------
	.section	.nv.constant4,"a",@progbits
	.align	8
	.align		8
.nv.constant4:
        /*0000*/ 	.dword	_ZN71_INTERNAL_6502cf3d_35_flash_fwd_hdim64_fp16_paged_sm80_cu_f3e6f9ee_36224cuda3std3__45__cpo5beginE
	.align		8
        /*0008*/ 	.dword	_ZN71_INTERNAL_6502cf3d_35_flash_fwd_hdim64_fp16_paged_sm80_cu_f3e6f9ee_36224cuda3std3__45__cpo3endE
	.align		8
        /*0010*/ 	.dword	_ZN71_INTERNAL_6502cf3d_35_flash_fwd_hdim64_fp16_paged_sm80_cu_f3e6f9ee_36224cuda3std3__45__cpo6cbeginE
	.align		8
        /*0018*/ 	.dword	_ZN71_INTERNAL_6502cf3d_35_flash_fwd_hdim64_fp16_paged_sm80_cu_f3e6f9ee_36224cuda3std3__45__cpo4cendE
	.align		8
        /*0020*/ 	.dword	_ZN71_INTERNAL_6502cf3d_35_flash_fwd_hdim64_fp16_paged_sm80_cu_f3e6f9ee_36224cuda3std3__473_GLOBAL__N__6502cf3d_35_flash_fwd_hdim64_fp16_paged_sm80_cu_f3e6f9ee_36226ignoreE
	.align		8
        /*0028*/ 	.dword	_ZN71_INTERNAL_6502cf3d_35_flash_fwd_hdim64_fp16_paged_sm80_cu_f3e6f9ee_36224cuda3std3__419piecewise_constructE
	.align		8
        /*0030*/ 	.dword	_ZN71_INTERNAL_6502cf3d_35_flash_fwd_hdim64_fp16_paged_sm80_cu_f3e6f9ee_36224cuda3std3__48in_placeE
	.align		8
        /*0038*/ 	.dword	_ZN71_INTERNAL_6502cf3d_35_flash_fwd_hdim64_fp16_paged_sm80_cu_f3e6f9ee_36224cuda3std6ranges3__45__cpo4swapE
	.align		8
        /*0040*/ 	.dword	_ZN71_INTERNAL_6502cf3d_35_flash_fwd_hdim64_fp16_paged_sm80_cu_f3e6f9ee_36224cuda3std6ranges3__45__cpo9iter_moveE
	.align		8
        /*0048*/ 	.dword	_ZN71_INTERNAL_6502cf3d_35_flash_fwd_hdim64_fp16_paged_sm80_cu_f3e6f9ee_36224cute7productE
	.align		8
        /*0050*/ 	.dword	_ZN71_INTERNAL_6502cf3d_35_flash_fwd_hdim64_fp16_paged_sm80_cu_f3e6f9ee_36224cute1_E


//--------------------- .text._ZN7cutlass13device_kernelIN5flash19enable_sm80_to_sm89INS1_16FlashAttnFwdSm80INS1_25CollectiveMainloopFwdSm80ILi4ELi1ELb0EN4cute5tupleIJNS5_1CILi128EEENS7_ILi112EEENS7_ILi64EEEEEELi64ENS_6half_tEfNS_4arch4Sm80ELb0ELb0ELb0ELb0ELb1ELb0ELb1ELb0EEENS1_21CollectiveEpilogueFwdINS6_IJS8_SA_S9_EEENS6_IJNS7_ILi1EEESI_SI_EEESC_SE_Li128ELb0ELb1ELb0ELb0EEENS1_19SingleTileSchedulerILb0ELb0ELb1ELi128EEEEEEEEEvNT_6ParamsE --------------------------
	.section	.text._ZN7cutlass13device_kernelIN5flash19enable_sm80_to_sm89INS1_16FlashAttnFwdSm80INS1_25CollectiveMainloopFwdSm80ILi4ELi1ELb0EN4cute5tupleIJNS5_1CILi128EEENS7_ILi112EEENS7_ILi64EEEEEELi64ENS_6half_tEfNS_4arch4Sm80ELb0ELb0ELb0ELb0ELb1ELb0ELb1ELb0EEENS1_21CollectiveEpilogueFwdINS6_IJS8_SA_S9_EEENS6_IJNS7_ILi1EEESI_SI_EEESC_SE_Li128ELb0ELb1ELb0ELb0EEENS1_19SingleTileSchedulerILb0ELb0ELb1ELi128EEEEEEEEEvNT_6ParamsE,"ax",@progbits
	.align	128
.text._ZN7cutlass13device_kernelIN5flash19enable_sm80_to_sm89INS1_16FlashAttnFwdSm80INS1_25CollectiveMainloopFwdSm80ILi4ELi1ELb0EN4cute5tupleIJNS5_1CILi128EEENS7_ILi112EEENS7_ILi64EEEEEELi64ENS_6half_tEfNS_4arch4Sm80ELb0ELb0ELb0ELb0ELb1ELb0ELb1ELb0EEENS1_21CollectiveEpilogueFwdINS6_IJS8_SA_S9_EEENS6_IJNS7_ILi1EEESI_SI_EEESC_SE_Li128ELb0ELb1ELb0ELb0EEENS1_19SingleTileSchedulerILb0ELb0ELb1ELi128EEEEEEEEEvNT_6ParamsE:
        .type           _ZN7cutlass13device_kernelIN5flash19enable_sm80_to_sm89INS1_16FlashAttnFwdSm80INS1_25CollectiveMainloopFwdSm80ILi4ELi1ELb0EN4cute5tupleIJNS5_1CILi128EEENS7_ILi112EEENS7_ILi64EEEEEELi64ENS_6half_tEfNS_4arch4Sm80ELb0ELb0ELb0ELb0ELb1ELb0ELb1ELb0EEENS1_21CollectiveEpilogueFwdINS6_IJS8_SA_S9_EEENS6_IJNS7_ILi1EEESI_SI_EEESC_SE_Li128ELb0ELb1ELb0ELb0EEENS1_19SingleTileSchedulerILb0ELb0ELb1ELi128EEEEEEEEEvNT_6ParamsE,@function
        .size           _ZN7cutlass13device_kernelIN5flash19enable_sm80_to_sm89INS1_16FlashAttnFwdSm80INS1_25CollectiveMainloopFwdSm80ILi4ELi1ELb0EN4cute5tupleIJNS5_1CILi128EEENS7_ILi112EEENS7_ILi64EEEEEELi64ENS_6half_tEfNS_4arch4Sm80ELb0ELb0ELb0ELb0ELb1ELb0ELb1ELb0EEENS1_21CollectiveEpilogueFwdINS6_IJS8_SA_S9_EEENS6_IJNS7_ILi1EEESI_SI_EEESC_SE_Li128ELb0ELb1ELb0ELb0EEENS1_19SingleTileSchedulerILb0ELb0ELb1ELi128EEEEEEEEEvNT_6ParamsE,(.L_x_9 - _ZN7cutlass13device_kernelIN5flash19enable_sm80_to_sm89INS1_16FlashAttnFwdSm80INS1_25CollectiveMainloopFwdSm80ILi4ELi1ELb0EN4cute5tupleIJNS5_1CILi128EEENS7_ILi112EEENS7_ILi64EEEEEELi64ENS_6half_tEfNS_4arch4Sm80ELb0ELb0ELb0ELb0ELb1ELb0ELb1ELb0EEENS1_21CollectiveEpilogueFwdINS6_IJS8_SA_S9_EEENS6_IJNS7_ILi1EEESI_SI_EEESC_SE_Li128ELb0ELb1ELb0ELb0EEENS1_19SingleTileSchedulerILb0ELb0ELb1ELi128EEEEEEEEEvNT_6ParamsE)
        .other          _ZN7cutlass13device_kernelIN5flash19enable_sm80_to_sm89INS1_16FlashAttnFwdSm80INS1_25CollectiveMainloopFwdSm80ILi4ELi1ELb0EN4cute5tupleIJNS5_1CILi128EEENS7_ILi112EEENS7_ILi64EEEEEELi64ENS_6half_tEfNS_4arch4Sm80ELb0ELb0ELb0ELb0ELb1ELb0ELb1ELb0EEENS1_21CollectiveEpilogueFwdINS6_IJS8_SA_S9_EEENS6_IJNS7_ILi1EEESI_SI_EEESC_SE_Li128ELb0ELb1ELb0ELb0EEENS1_19SingleTileSchedulerILb0ELb0ELb1ELi128EEEEEEEEEvNT_6ParamsE,@"STO_CUDA_ENTRY STV_DEFAULT"
_ZN7cutlass13device_kernelIN5flash19enable_sm80_to_sm89INS1_16FlashAttnFwdSm80INS1_25CollectiveMainloopFwdSm80ILi4ELi1ELb0EN4cute5tupleIJNS5_1CILi128EEENS7_ILi112EEENS7_ILi64EEEEEELi64ENS_6half_tEfNS_4arch4Sm80ELb0ELb0ELb0ELb0ELb1ELb0ELb1ELb0EEENS1_21CollectiveEpilogueFwdINS6_IJS8_SA_S9_EEENS6_IJNS7_ILi1EEESI_SI_EEESC_SE_Li128ELb0ELb1ELb0ELb0EEENS1_19SingleTileSchedulerILb0ELb0ELb1ELi128EEEEEEEEEvNT_6ParamsE:
[----:B------:R-:W-:Y:S01]  /*0000*/  LDC R1, c[0x0][0x37c] ;  /* 0x0000df00ff017b82 */ /* 0x000fe20000000800 */
[----:B------:R-:W-:Y:S05]  /*0010*/  EXIT ;  /* 0x000000000000794d */ /* 0x000fea0003800000 */
.L_x_0:
[----:B------:R-:W-:-:S00]  /*0020*/  BRA `(.L_x_0) ;  /* 0xfffffffc00fc7947 */ /* 0x000fc0000383ffff */
[----:B------:R-:W-:-:S00]  /*0030*/  NOP ;  /* 0x0000000000007918 */ /* 0x000fc00000000000 */
        /* <DEDUP_REMOVED lines=12> */
.L_x_9:


//--------------------- .text._ZN7cutlass13device_kernelIN5flash19enable_sm80_to_sm89INS1_16FlashAttnFwdSm80INS1_25CollectiveMainloopFwdSm80ILi4ELi1ELb0EN4cute5tupleIJNS5_1CILi128EEENS7_ILi112EEENS7_ILi64EEEEEELi64ENS_6half_tEfNS_4arch4Sm80ELb0ELb0ELb0ELb1ELb1ELb0ELb1ELb0EEENS1_21CollectiveEpilogueFwdINS6_IJS8_SA_S9_EEENS6_IJNS7_ILi1EEESI_SI_EEESC_SE_Li128ELb1ELb1ELb0ELb0EEENS1_19SingleTileSchedulerILb1ELb0ELb1ELi128EEEEEEEEEvNT_6ParamsE --------------------------
	.section	.text._ZN7cutlass13device_kernelIN5flash19enable_sm80_to_sm89INS1_16FlashAttnFwdSm80INS1_25CollectiveMainloopFwdSm80ILi4ELi1ELb0EN4cute5tupleIJNS5_1CILi128EEENS7_ILi112EEENS7_ILi64EEEEEELi64ENS_6half_tEfNS_4arch4Sm80ELb0ELb0ELb0ELb1ELb1ELb0ELb1ELb0EEENS1_21CollectiveEpilogueFwdINS6_IJS8_SA_S9_EEENS6_IJNS7_ILi1EEESI_SI_EEESC_SE_Li128ELb1ELb1ELb0ELb0EEENS1_19SingleTileSchedulerILb1ELb0ELb1ELi128EEEEEEEEEvNT_6ParamsE,"ax",@progbits
	.align	128
.text._ZN7cutlass13device_kernelIN5flash19enable_sm80_to_sm89INS1_16FlashAttnFwdSm80INS1_25CollectiveMainloopFwdSm80ILi4ELi1ELb0EN4cute5tupleIJNS5_1CILi128EEENS7_ILi112EEENS7_ILi64EEEEEELi64ENS_6half_tEfNS_4arch4Sm80ELb0ELb0ELb0ELb1ELb1ELb0ELb1ELb0EEENS1_21CollectiveEpilogueFwdINS6_IJS8_SA_S9_EEENS6_IJNS7_ILi1EEESI_SI_EEESC_SE_Li128ELb1ELb1ELb0ELb0EEENS1_19SingleTileSchedulerILb1ELb0ELb1ELi128EEEEEEEEEvNT_6ParamsE:
        .type           _ZN7cutlass13device_kernelIN5flash19enable_sm80_to_sm89INS1_16FlashAttnFwdSm80INS1_25CollectiveMainloopFwdSm80ILi4ELi1ELb0EN4cute5tupleIJNS5_1CILi128EEENS7_ILi112EEENS7_ILi64EEEEEELi64ENS_6half_tEfNS_4arch4Sm80ELb0ELb0ELb0ELb1ELb1ELb0ELb1ELb0EEENS1_21CollectiveEpilogueFwdINS6_IJS8_SA_S9_EEENS6_IJNS7_ILi1EEESI_SI_EEESC_SE_Li128ELb1ELb1ELb0ELb0EEENS1_19SingleTileSchedulerILb1ELb0ELb1ELi128EEEEEEEEEvNT_6ParamsE,@function
        .size           _ZN7cutlass13device_kernelIN5flash19enable_sm80_to_sm89INS1_16FlashAttnFwdSm80INS1_25CollectiveMainloopFwdSm80ILi4ELi1ELb0EN4cute5tupleIJNS5_1CILi128EEENS7_ILi112EEENS7_ILi64EEEEEELi64ENS_6half_tEfNS_4arch4Sm80ELb0ELb0ELb0ELb1ELb1ELb0ELb1ELb0EEENS1_21CollectiveEpilogueFwdINS6_IJS8_SA_S9_EEENS6_IJNS7_ILi1EEESI_SI_EEESC_SE_Li128ELb1ELb1ELb0ELb0EEENS1_19SingleTileSchedulerILb1ELb0ELb1ELi128EEEEEEEEEvNT_6ParamsE,(.L_x_10 - _ZN7cutlass13device_kernelIN5flash19enable_sm80_to_sm89INS1_16FlashAttnFwdSm80INS1_25CollectiveMainloopFwdSm80ILi4ELi1ELb0EN4cute5tupleIJNS5_1CILi128EEENS7_ILi112EEENS7_ILi64EEEEEELi64ENS_6half_tEfNS_4arch4Sm80ELb0ELb0ELb0ELb1ELb1ELb0ELb1ELb0EEENS1_21CollectiveEpilogueFwdINS6_IJS8_SA_S9_EEENS6_IJNS7_ILi1EEESI_SI_EEESC_SE_Li128ELb1ELb1ELb0ELb0EEENS1_19SingleTileSchedulerILb1ELb0ELb1ELi128EEEEEEEEEvNT_6ParamsE)
        .other          _ZN7cutlass13device_kernelIN5flash19enable_sm80_to_sm89INS1_16FlashAttnFwdSm80INS1_25CollectiveMainloopFwdSm80ILi4ELi1ELb0EN4cute5tupleIJNS5_1CILi128EEENS7_ILi112EEENS7_ILi64EEEEEELi64ENS_6half_tEfNS_4arch4Sm80ELb0ELb0ELb0ELb1ELb1ELb0ELb1ELb0EEENS1_21CollectiveEpilogueFwdINS6_IJS8_SA_S9_EEENS6_IJNS7_ILi1EEESI_SI_EEESC_SE_Li128ELb1ELb1ELb0ELb0EEENS1_19SingleTileSchedulerILb1ELb0ELb1ELi128EEEEEEEEEvNT_6ParamsE,@"STO_CUDA_ENTRY STV_DEFAULT"
_ZN7cutlass13device_kernelIN5flash19enable_sm80_to_sm89INS1_16FlashAttnFwdSm80INS1_25CollectiveMainloopFwdSm80ILi4ELi1ELb0EN4cute5tupleIJNS5_1CILi128EEENS7_ILi112EEENS7_ILi64EEEEEELi64ENS_6half_tEfNS_4arch4Sm80ELb0ELb0ELb0ELb1ELb1ELb0ELb1ELb0EEENS1_21CollectiveEpilogueFwdINS6_IJS8_SA_S9_EEENS6_IJNS7_ILi1EEESI_SI_EEESC_SE_Li128ELb1ELb1ELb0ELb0EEENS1_19SingleTileSchedulerILb1ELb0ELb1ELi128EEEEEEEEEvNT_6ParamsE:
[----:B------:R-:W-:Y:S01]  /*0000*/  LDC R1, c[0x0][0x37c] ;  /* 0x0000df00ff017b82 */ /* 0x000fe20000000800 */
[----:B------:R-:W-:Y:S05]  /*0010*/  EXIT ;  /* 0x000000000000794d */ /* 0x000fea0003800000 */
.L_x_1:
        /* <DEDUP_REMOVED lines=14> */
.L_x_10:


//--------------------- .text._ZN7cutlass13device_kernelIN5flash19enable_sm80_to_sm89INS1_16FlashAttnFwdSm80INS1_25CollectiveMainloopFwdSm80ILi4ELi1ELb0EN4cute5tupleIJNS5_1CILi128EEENS7_ILi112EEENS7_ILi64EEEEEELi64ENS_6half_tEfNS_4arch4Sm80ELb0ELb0ELb0ELb1ELb1ELb1ELb1ELb0EEENS1_21CollectiveEpilogueFwdINS6_IJS8_SA_S9_EEENS6_IJNS7_ILi1EEESI_SI_EEESC_SE_Li128ELb1ELb1ELb0ELb0EEENS1_19SingleTileSchedulerILb1ELb0ELb1ELi128EEEEEEEEEvNT_6ParamsE --------------------------
	.section	.text._ZN7cutlass13device_kernelIN5flash19enable_sm80_to_sm89INS1_16FlashAttnFwdSm80INS1_25CollectiveMainloopFwdSm80ILi4ELi1ELb0EN4cute5tupleIJNS5_1CILi128EEENS7_ILi112EEENS7_ILi64EEEEEELi64ENS_6half_tEfNS_4arch4Sm80ELb0ELb0ELb0ELb1ELb1ELb1ELb1ELb0EEENS1_21CollectiveEpilogueFwdINS6_IJS8_SA_S9_EEENS6_IJNS7_ILi1EEESI_SI_EEESC_SE_Li128ELb1ELb1ELb0ELb0EEENS1_19SingleTileSchedulerILb1ELb0ELb1ELi128EEEEEEEEEvNT_6ParamsE,"ax",@progbits
	.align	128
.text._ZN7cutlass13device_kernelIN5flash19enable_sm80_to_sm89INS1_16FlashAttnFwdSm80INS1_25CollectiveMainloopFwdSm80ILi4ELi1ELb0EN4cute5tupleIJNS5_1CILi128EEENS7_ILi112EEENS7_ILi64EEEEEELi64ENS_6half_tEfNS_4arch4Sm80ELb0ELb0ELb0ELb1ELb1ELb1ELb1ELb0EEENS1_21CollectiveEpilogueFwdINS6_IJS8_SA_S9_EEENS6_IJNS7_ILi1EEESI_SI_EEESC_SE_Li128ELb1ELb1ELb0ELb0EEENS1_19SingleTileSchedulerILb1ELb0ELb1ELi128EEEEEEEEEvNT_6ParamsE:
        .type           _ZN7cutlass13device_kernelIN5flash19enable_sm80_to_sm89INS1_16FlashAttnFwdSm80INS1_25CollectiveMainloopFwdSm80ILi4ELi1ELb0EN4cute5tupleIJNS5_1CILi128EEENS7_ILi112EEENS7_ILi64EEEEEELi64ENS_6half_tEfNS_4arch4Sm80ELb0ELb0ELb0ELb1ELb1ELb1ELb1ELb0EEENS1_21CollectiveEpilogueFwdINS6_IJS8_SA_S9_EEENS6_IJNS7_ILi1EEESI_SI_EEESC_SE_Li128ELb1ELb1ELb0ELb0EEENS1_19SingleTileSchedulerILb1ELb0ELb1ELi128EEEEEEEEEvNT_6ParamsE,@function
        .size           _ZN7cutlass13device_kernelIN5flash19enable_sm80_to_sm89INS1_16FlashAttnFwdSm80INS1_25CollectiveMainloopFwdSm80ILi4ELi1ELb0EN4cute5tupleIJNS5_1CILi128EEENS7_ILi112EEENS7_ILi64EEEEEELi64ENS_6half_tEfNS_4arch4Sm80ELb0ELb0ELb0ELb1ELb1ELb1ELb1ELb0EEENS1_21CollectiveEpilogueFwdINS6_IJS8_SA_S9_EEENS6_IJNS7_ILi1EEESI_SI_EEESC_SE_Li128ELb1ELb1ELb0ELb0EEENS1_19SingleTileSchedulerILb1ELb0ELb1ELi128EEEEEEEEEvNT_6ParamsE,(.L_x_11 - _ZN7cutlass13device_kernelIN5flash19enable_sm80_to_sm89INS1_16FlashAttnFwdSm80INS1_25CollectiveMainloopFwdSm80ILi4ELi1ELb0EN4cute5tupleIJNS5_1CILi128EEENS7_ILi112EEENS7_ILi64EEEEEELi64ENS_6half_tEfNS_4arch4Sm80ELb0ELb0ELb0ELb1ELb1ELb1ELb1ELb0EEENS1_21CollectiveEpilogueFwdINS6_IJS8_SA_S9_EEENS6_IJNS7_ILi1EEESI_SI_EEESC_SE_Li128ELb1ELb1ELb0ELb0EEENS1_19SingleTileSchedulerILb1ELb0ELb1ELi128EEEEEEEEEvNT_6ParamsE)
        .other          _ZN7cutlass13device_kernelIN5flash19enable_sm80_to_sm89INS1_16FlashAttnFwdSm80INS1_25CollectiveMainloopFwdSm80ILi4ELi1ELb0EN4cute5tupleIJNS5_1CILi128EEENS7_ILi112EEENS7_ILi64EEEEEELi64ENS_6half_tEfNS_4arch4Sm80ELb0ELb0ELb0ELb1ELb1ELb1ELb1ELb0EEENS1_21CollectiveEpilogueFwdINS6_IJS8_SA_S9_EEENS6_IJNS7_ILi1EEESI_SI_EEESC_SE_Li128ELb1ELb1ELb0ELb0EEENS1_19SingleTileSchedulerILb1ELb0ELb1ELi128EEEEEEEEEvNT_6ParamsE,@"STO_CUDA_ENTRY STV_DEFAULT"
_ZN7cutlass13device_kernelIN5flash19enable_sm80_to_sm89INS1_16FlashAttnFwdSm80INS1_25CollectiveMainloopFwdSm80ILi4ELi1ELb0EN4cute5tupleIJNS5_1CILi128EEENS7_ILi112EEENS7_ILi64EEEEEELi64ENS_6half_tEfNS_4arch4Sm80ELb0ELb0ELb0ELb1ELb1ELb1ELb1ELb0EEENS1_21CollectiveEpilogueFwdINS6_IJS8_SA_S9_EEENS6_IJNS7_ILi1EEESI_SI_EEESC_SE_Li128ELb1ELb1ELb0ELb0EEENS1_19SingleTileSchedulerILb1ELb0ELb1ELi128EEEEEEEEEvNT_6ParamsE:
[----:B------:R-:W-:Y:S01]  /*0000*/  LDC R1, c[0x0][0x37c] ;  /* 0x0000df00ff017b82 */ /* 0x000fe20000000800 */
[----:B------:R-:W-:Y:S05]  /*0010*/  EXIT ;  /* 0x000000000000794d */ /* 0x000fea0003800000 */
.L_x_2:
        /* <DEDUP_REMOVED lines=14> */
.L_x_11:


//--------------------- .text._ZN7cutlass13device_kernelIN5flash19enable_sm80_to_sm89INS1_16FlashAttnFwdSm80INS1_25CollectiveMainloopFwdSm80ILi4ELi1ELb0EN4cute5tupleIJNS5_1CILi128EEENS7_ILi96EEENS7_ILi64EEEEEELi64ENS_6half_tEfNS_4arch4Sm80ELb0ELb1ELb0ELb0ELb1ELb0ELb1ELb0EEENS1_21CollectiveEpilogueFwdINS6_IJS8_SA_S9_EEENS6_IJNS7_ILi1EEESI_SI_EEESC_SE_Li128ELb0ELb1ELb0ELb0EEENS1_19SingleTileSchedulerILb0ELb0ELb1ELi128EEEEEEEEEvNT_6ParamsE --------------------------
	.section	.text._ZN7cutlass13device_kernelIN5flash19enable_sm80_to_sm89INS1_16FlashAttnFwdSm80INS1_25CollectiveMainloopFwdSm80ILi4ELi1ELb0EN4cute5tupleIJNS5_1CILi128EEENS7_ILi96EEENS7_ILi64EEEEEELi64ENS_6half_tEfNS_4arch4Sm80ELb0ELb1ELb0ELb0ELb1ELb0ELb1ELb0EEENS1_21CollectiveEpilogueFwdINS6_IJS8_SA_S9_EEENS6_IJNS7_ILi1EEESI_SI_EEESC_SE_Li128ELb0ELb1ELb0ELb0EEENS1_19SingleTileSchedulerILb0ELb0ELb1ELi128EEEEEEEEEvNT_6ParamsE,"ax",@progbits
	.align	128
.text._ZN7cutlass13device_kernelIN5flash19enable_sm80_to_sm89INS1_16FlashAttnFwdSm80INS1_25CollectiveMainloopFwdSm80ILi4ELi1ELb0EN4cute5tupleIJNS5_1CILi128EEENS7_ILi96EEENS7_ILi64EEEEEELi64ENS_6half_tEfNS_4arch4Sm80ELb0ELb1ELb0ELb0ELb1ELb0ELb1ELb0EEENS1_21CollectiveEpilogueFwdINS6_IJS8_SA_S9_EEENS6_IJNS7_ILi1EEESI_SI_EEESC_SE_Li128ELb0ELb1ELb0ELb0EEENS1_19SingleTileSchedulerILb0ELb0ELb1ELi128EEEEEEEEEvNT_6ParamsE:
        .type           _ZN7cutlass13device_kernelIN5flash19enable_sm80_to_sm89INS1_16FlashAttnFwdSm80INS1_25CollectiveMainloopFwdSm80ILi4ELi1ELb0EN4cute5tupleIJNS5_1CILi128EEENS7_ILi96EEENS7_ILi64EEEEEELi64ENS_6half_tEfNS_4arch4Sm80ELb0ELb1ELb0ELb0ELb1ELb0ELb1ELb0EEENS1_21CollectiveEpilogueFwdINS6_IJS8_SA_S9_EEENS6_IJNS7_ILi1EEESI_SI_EEESC_SE_Li128ELb0ELb1ELb0ELb0EEENS1_19SingleTileSchedulerILb0ELb0ELb1ELi128EEEEEEEEEvNT_6ParamsE,@function
        .size           _ZN7cutlass13device_kernelIN5flash19enable_sm80_to_sm89INS1_16FlashAttnFwdSm80INS1_25CollectiveMainloopFwdSm80ILi4ELi1ELb0EN4cute5tupleIJNS5_1CILi128EEENS7_ILi96EEENS7_ILi64EEEEEELi64ENS_6half_tEfNS_4arch4Sm80ELb0ELb1ELb0ELb0ELb1ELb0ELb1ELb0EEENS1_21CollectiveEpilogueFwdINS6_IJS8_SA_S9_EEENS6_IJNS7_ILi1EEESI_SI_EEESC_SE_Li128ELb0ELb1ELb0ELb0EEENS1_19SingleTileSchedulerILb0ELb0ELb1ELi128EEEEEEEEEvNT_6ParamsE,(.L_x_12 - _ZN7cutlass13device_kernelIN5flash19enable_sm80_to_sm89INS1_16FlashAttnFwdSm80INS1_25CollectiveMainloopFwdSm80ILi4ELi1ELb0EN4cute5tupleIJNS5_1CILi128EEENS7_ILi96EEENS7_ILi64EEEEEELi64ENS_6half_tEfNS_4arch4Sm80ELb0ELb1ELb0ELb0ELb1ELb0ELb1ELb0EEENS1_21CollectiveEpilogueFwdINS6_IJS8_SA_S9_EEENS6_IJNS7_ILi1EEESI_SI_EEESC_SE_Li128ELb0ELb1ELb0ELb0EEENS1_19SingleTileSchedulerILb0ELb0ELb1ELi128EEEEEEEEEvNT_6ParamsE)
        .other          _ZN7cutlass13device_kernelIN5flash19enable_sm80_to_sm89INS1_16FlashAttnFwdSm80INS1_25CollectiveMainloopFwdSm80ILi4ELi1ELb0EN4cute5tupleIJNS5_1CILi128EEENS7_ILi96EEENS7_ILi64EEEEEELi64ENS_6half_tEfNS_4arch4Sm80ELb0ELb1ELb0ELb0ELb1ELb0ELb1ELb0EEENS1_21CollectiveEpilogueFwdINS6_IJS8_SA_S9_EEENS6_IJNS7_ILi1EEESI_SI_EEESC_SE_Li128ELb0ELb1ELb0ELb0EEENS1_19SingleTileSchedulerILb0ELb0ELb1ELi128EEEEEEEEEvNT_6ParamsE,@"STO_CUDA_ENTRY STV_DEFAULT"
_ZN7cutlass13device_kernelIN5flash19enable_sm80_to_sm89INS1_16FlashAttnFwdSm80INS1_25CollectiveMainloopFwdSm80ILi4ELi1ELb0EN4cute5tupleIJNS5_1CILi128EEENS7_ILi96EEENS7_ILi64EEEEEELi64ENS_6half_tEfNS_4arch4Sm80ELb0ELb1ELb0ELb0ELb1ELb0ELb1ELb0EEENS1_21CollectiveEpilogueFwdINS6_IJS8_SA_S9_EEENS6_IJNS7_ILi1EEESI_SI_EEESC_SE_Li128ELb0ELb1ELb0ELb0EEENS1_19SingleTileSchedulerILb0ELb0ELb1ELi128EEEEEEEEEvNT_6ParamsE:
[----:B------:R-:W-:Y:S01]  /*0000*/  LDC R1, c[0x0][0x37c] ;  /* 0x0000df00ff017b82 */ /* 0x000fe20000000800 */
[----:B------:R-:W-:Y:S05]  /*0010*/  EXIT ;  /* 0x000000000000794d */ /* 0x000fea0003800000 */
.L_x_3:
        /* <DEDUP_REMOVED lines=14> */
.L_x_12:


//--------------------- .text._ZN7cutlass13device_kernelIN5flash19enable_sm80_to_sm89INS1_16FlashAttnFwdSm80INS1_25CollectiveMainloopFwdSm80ILi4ELi1ELb0EN4cute5tupleIJNS5_1CILi128EEENS7_ILi96EEENS7_ILi64EEEEEELi64ENS_6half_tEfNS_4arch4Sm80ELb0ELb1ELb0ELb1ELb1ELb0ELb1ELb0EEENS1_21CollectiveEpilogueFwdINS6_IJS8_SA_S9_EEENS6_IJNS7_ILi1EEESI_SI_EEESC_SE_Li128ELb1ELb1ELb0ELb0EEENS1_19SingleTileSchedulerILb1ELb0ELb1ELi128EEEEEEEEEvNT_6ParamsE --------------------------
	.section	.text._ZN7cutlass13device_kernelIN5flash19enable_sm80_to_sm89INS1_16FlashAttnFwdSm80INS1_25CollectiveMainloopFwdSm80ILi4ELi1ELb0EN4cute5tupleIJNS5_1CILi128EEENS7_ILi96EEENS7_ILi64EEEEEELi64ENS_6half_tEfNS_4arch4Sm80ELb0ELb1ELb0ELb1ELb1ELb0ELb1ELb0EEENS1_21CollectiveEpilogueFwdINS6_IJS8_SA_S9_EEENS6_IJNS7_ILi1EEESI_SI_EEESC_SE_Li128ELb1ELb1ELb0ELb0EEENS1_19SingleTileSchedulerILb1ELb0ELb1ELi128EEEEEEEEEvNT_6ParamsE,"ax",@progbits
	.align	128
.text._ZN7cutlass13device_kernelIN5flash19enable_sm80_to_sm89INS1_16FlashAttnFwdSm80INS1_25CollectiveMainloopFwdSm80ILi4ELi1ELb0EN4cute5tupleIJNS5_1CILi128EEENS7_ILi96EEENS7_ILi64EEEEEELi64ENS_6half_tEfNS_4arch4Sm80ELb0ELb1ELb0ELb1ELb1ELb0ELb1ELb0EEENS1_21CollectiveEpilogueFwdINS6_IJS8_SA_S9_EEENS6_IJNS7_ILi1EEESI_SI_EEESC_SE_Li128ELb1ELb1ELb0ELb0EEENS1_19SingleTileSchedulerILb1ELb0ELb1ELi128EEEEEEEEEvNT_6ParamsE:
        .type           _ZN7cutlass13device_kernelIN5flash19enable_sm80_to_sm89INS1_16FlashAttnFwdSm80INS1_25CollectiveMainloopFwdSm80ILi4ELi1ELb0EN4cute5tupleIJNS5_1CILi128EEENS7_ILi96EEENS7_ILi64EEEEEELi64ENS_6half_tEfNS_4arch4Sm80ELb0ELb1ELb0ELb1ELb1ELb0ELb1ELb0EEENS1_21CollectiveEpilogueFwdINS6_IJS8_SA_S9_EEENS6_IJNS7_ILi1EEESI_SI_EEESC_SE_Li128ELb1ELb1ELb0ELb0EEENS1_19SingleTileSchedulerILb1ELb0ELb1ELi128EEEEEEEEEvNT_6ParamsE,@function
        .size           _ZN7cutlass13device_kernelIN5flash19enable_sm80_to_sm89INS1_16FlashAttnFwdSm80INS1_25CollectiveMainloopFwdSm80ILi4ELi1ELb0EN4cute5tupleIJNS5_1CILi128EEENS7_ILi96EEENS7_ILi64EEEEEELi64ENS_6half_tEfNS_4arch4Sm80ELb0ELb1ELb0ELb1ELb1ELb0ELb1ELb0EEENS1_21CollectiveEpilogueFwdINS6_IJS8_SA_S9_EEENS6_IJNS7_ILi1EEESI_SI_EEESC_SE_Li128ELb1ELb1ELb0ELb0EEENS1_19SingleTileSchedulerILb1ELb0ELb1ELi128EEEEEEEEEvNT_6ParamsE,(.L_x_13 - _ZN7cutlass13device_kernelIN5flash19enable_sm80_to_sm89INS1_16FlashAttnFwdSm80INS1_25CollectiveMainloopFwdSm80ILi4ELi1ELb0EN4cute5tupleIJNS5_1CILi128EEENS7_ILi96EEENS7_ILi64EEEEEELi64ENS_6half_tEfNS_4arch4Sm80ELb0ELb1ELb0ELb1ELb1ELb0ELb1ELb0EEENS1_21CollectiveEpilogueFwdINS6_IJS8_SA_S9_EEENS6_IJNS7_ILi1EEESI_SI_EEESC_SE_Li128ELb1ELb1ELb0ELb0EEENS1_19SingleTileSchedulerILb1ELb0ELb1ELi128EEEEEEEEEvNT_6ParamsE)
        .other          _ZN7cutlass13device_kernelIN5flash19enable_sm80_to_sm89INS1_16FlashAttnFwdSm80INS1_25CollectiveMainloopFwdSm80ILi4ELi1ELb0EN4cute5tupleIJNS5_1CILi128EEENS7_ILi96EEENS7_ILi64EEEEEELi64ENS_6half_tEfNS_4arch4Sm80ELb0ELb1ELb0ELb1ELb1ELb0ELb1ELb0EEENS1_21CollectiveEpilogueFwdINS6_IJS8_SA_S9_EEENS6_IJNS7_ILi1EEESI_SI_EEESC_SE_Li128ELb1ELb1ELb0ELb0EEENS1_19SingleTileSchedulerILb1ELb0ELb1ELi128EEEEEEEEEvNT_6ParamsE,@"STO_CUDA_ENTRY STV_DEFAULT"
_ZN7cutlass13device_kernelIN5flash19enable_sm80_to_sm89INS1_16FlashAttnFwdSm80INS1_25CollectiveMainloopFwdSm80ILi4ELi1ELb0EN4cute5tupleIJNS5_1CILi128EEENS7_ILi96EEENS7_ILi64EEEEEELi64ENS_6half_tEfNS_4arch4Sm80ELb0ELb1ELb0ELb1ELb1ELb0ELb1ELb0EEENS1_21CollectiveEpilogueFwdINS6_IJS8_SA_S9_EEENS6_IJNS7_ILi1EEESI_SI_EEESC_SE_Li128ELb1ELb1ELb0ELb0EEENS1_19SingleTileSchedulerILb1ELb0ELb1ELi128EEEEEEEEEvNT_6ParamsE:
[----:B------:R-:W-:Y:S01]  /*0000*/  LDC R1, c[0x0][0x37c] ;  /* 0x0000df00ff017b82 */ /* 0x000fe20000000800 */
[----:B------:R-:W-:Y:S05]  /*0010*/  EXIT ;  /* 0x000000000000794d */ /* 0x000fea0003800000 */
.L_x_4:
        /* <DEDUP_REMOVED lines=14> */
.L_x_13:


//--------------------- .text._ZN7cutlass13device_kernelIN5flash19enable_sm80_to_sm89INS1_16FlashAttnFwdSm80INS1_25CollectiveMainloopFwdSm80ILi4ELi1ELb0EN4cute5tupleIJNS5_1CILi128EEENS7_ILi96EEENS7_ILi64EEEEEELi64ENS_6half_tEfNS_4arch4Sm80ELb0ELb1ELb0ELb1ELb1ELb1ELb1ELb0EEENS1_21CollectiveEpilogueFwdINS6_IJS8_SA_S9_EEENS6_IJNS7_ILi1EEESI_SI_EEESC_SE_Li128ELb1ELb1ELb0ELb0EEENS1_19SingleTileSchedulerILb1ELb0ELb1ELi128EEEEEEEEEvNT_6ParamsE --------------------------
	.section	.text._ZN7cutlass13device_kernelIN5flash19enable_sm80_to_sm89INS1_16FlashAttnFwdSm80INS1_25CollectiveMainloopFwdSm80ILi4ELi1ELb0EN4cute5tupleIJNS5_1CILi128EEENS7_ILi96EEENS7_ILi64EEEEEELi64ENS_6half_tEfNS_4arch4Sm80ELb0ELb1ELb0ELb1ELb1ELb1ELb1ELb0EEENS1_21CollectiveEpilogueFwdINS6_IJS8_SA_S9_EEENS6_IJNS7_ILi1EEESI_SI_EEESC_SE_Li128ELb1ELb1ELb0ELb0EEENS1_19SingleTileSchedulerILb1ELb0ELb1ELi128EEEEEEEEEvNT_6ParamsE,"ax",@progbits
	.align	128
.text._ZN7cutlass13device_kernelIN5flash19enable_sm80_to_sm89INS1_16FlashAttnFwdSm80INS1_25CollectiveMainloopFwdSm80ILi4ELi1ELb0EN4cute5tupleIJNS5_1CILi128EEENS7_ILi96EEENS7_ILi64EEEEEELi64ENS_6half_tEfNS_4arch4Sm80ELb0ELb1ELb0ELb1ELb1ELb1ELb1ELb0EEENS1_21CollectiveEpilogueFwdINS6_IJS8_SA_S9_EEENS6_IJNS7_ILi1EEESI_SI_EEESC_SE_Li128ELb1ELb1ELb0ELb0EEENS1_19SingleTileSchedulerILb1ELb0ELb1ELi128EEEEEEEEEvNT_6ParamsE:
        .type           _ZN7cutlass13device_kernelIN5flash19enable_sm80_to_sm89INS1_16FlashAttnFwdSm80INS1_25CollectiveMainloopFwdSm80ILi4ELi1ELb0EN4cute5tupleIJNS5_1CILi128EEENS7_ILi96EEENS7_ILi64EEEEEELi64ENS_6half_tEfNS_4arch4Sm80ELb0ELb1ELb0ELb1ELb1ELb1ELb1ELb0EEENS1_21CollectiveEpilogueFwdINS6_IJS8_SA_S9_EEENS6_IJNS7_ILi1EEESI_SI_EEESC_SE_Li128ELb1ELb1ELb0ELb0EEENS1_19SingleTileSchedulerILb1ELb0ELb1ELi128EEEEEEEEEvNT_6ParamsE,@function
        .size           _ZN7cutlass13device_kernelIN5flash19enable_sm80_to_sm89INS1_16FlashAttnFwdSm80INS1_25CollectiveMainloopFwdSm80ILi4ELi1ELb0EN4cute5tupleIJNS5_1CILi128EEENS7_ILi96EEENS7_ILi64EEEEEELi64ENS_6half_tEfNS_4arch4Sm80ELb0ELb1ELb0ELb1ELb1ELb1ELb1ELb0EEENS1_21CollectiveEpilogueFwdINS6_IJS8_SA_S9_EEENS6_IJNS7_ILi1EEESI_SI_EEESC_SE_Li128ELb1ELb1ELb0ELb0EEENS1_19SingleTileSchedulerILb1ELb0ELb1ELi128EEEEEEEEEvNT_6ParamsE,(.L_x_14 - _ZN7cutlass13device_kernelIN5flash19enable_sm80_to_sm89INS1_16FlashAttnFwdSm80INS1_25CollectiveMainloopFwdSm80ILi4ELi1ELb0EN4cute5tupleIJNS5_1CILi128EEENS7_ILi96EEENS7_ILi64EEEEEELi64ENS_6half_tEfNS_4arch4Sm80ELb0ELb1ELb0ELb1ELb1ELb1ELb1ELb0EEENS1_21CollectiveEpilogueFwdINS6_IJS8_SA_S9_EEENS6_IJNS7_ILi1EEESI_SI_EEESC_SE_Li128ELb1ELb1ELb0ELb0EEENS1_19SingleTileSchedulerILb1ELb0ELb1ELi128EEEEEEEEEvNT_6ParamsE)
        .other          _ZN7cutlass13device_kernelIN5flash19enable_sm80_to_sm89INS1_16FlashAttnFwdSm80INS1_25CollectiveMainloopFwdSm80ILi4ELi1ELb0EN4cute5tupleIJNS5_1CILi128EEENS7_ILi96EEENS7_ILi64EEEEEELi64ENS_6half_tEfNS_4arch4Sm80ELb0ELb1ELb0ELb1ELb1ELb1ELb1ELb0EEENS1_21CollectiveEpilogueFwdINS6_IJS8_SA_S9_EEENS6_IJNS7_ILi1EEESI_SI_EEESC_SE_Li128ELb1ELb1ELb0ELb0EEENS1_19SingleTileSchedulerILb1ELb0ELb1ELi128EEEEEEEEEvNT_6ParamsE,@"STO_CUDA_ENTRY STV_DEFAULT"
_ZN7cutlass13device_kernelIN5flash19enable_sm80_to_sm89INS1_16FlashAttnFwdSm80INS1_25CollectiveMainloopFwdSm80ILi4ELi1ELb0EN4cute5tupleIJNS5_1CILi128EEENS7_ILi96EEENS7_ILi64EEEEEELi64ENS_6half_tEfNS_4arch4Sm80ELb0ELb1ELb0ELb1ELb1ELb1ELb1ELb0EEENS1_21CollectiveEpilogueFwdINS6_IJS8_SA_S9_EEENS6_IJNS7_ILi1EEESI_SI_EEESC_SE_Li128ELb1ELb1ELb0ELb0EEENS1_19SingleTileSchedulerILb1ELb0ELb1ELi128EEEEEEEEEvNT_6ParamsE:
[----:B------:R-:W-:Y:S01]  /*0000*/  LDC R1, c[0x0][0x37c] ;  /* 0x0000df00ff017b82 */ /* 0x000fe20000000800 */
[----:B------:R-:W-:Y:S05]  /*0010*/  EXIT ;  /* 0x000000000000794d */ /* 0x000fea0003800000 */
.L_x_5:
        /* <DEDUP_REMOVED lines=14> */
.L_x_14:


//--------------------- .text._ZN7cutlass13device_kernelIN5flash19enable_sm80_to_sm89INS1_16FlashAttnFwdSm80INS1_25CollectiveMainloopFwdSm80ILi4ELi1ELb0EN4cute5tupleIJNS5_1CILi128EEENS7_ILi112EEENS7_ILi64EEEEEELi64ENS_6half_tEfNS_4arch4Sm80ELb1ELb0ELb0ELb0ELb1ELb0ELb1ELb0EEENS1_21CollectiveEpilogueFwdINS6_IJS8_SA_S9_EEENS6_IJNS7_ILi1EEESI_SI_EEESC_SE_Li128ELb0ELb1ELb0ELb0EEENS1_30DynamicPersistentTileSchedulerILi128ELi128ELb0ELb1ELb0EEEEEEEEEvNT_6ParamsE --------------------------
	.section	.text._ZN7cutlass13device_kernelIN5flash19enable_sm80_to_sm89INS1_16FlashAttnFwdSm80INS1_25CollectiveMainloopFwdSm80ILi4ELi1ELb0EN4cute5tupleIJNS5_1CILi128EEENS7_ILi112EEENS7_ILi64EEEEEELi64ENS_6half_tEfNS_4arch4Sm80ELb1ELb0ELb0ELb0ELb1ELb0ELb1ELb0EEENS1_21CollectiveEpilogueFwdINS6_IJS8_SA_S9_EEENS6_IJNS7_ILi1EEESI_SI_EEESC_SE_Li128ELb0ELb1ELb0ELb0EEENS1_30DynamicPersistentTileSchedulerILi128ELi128ELb0ELb1ELb0EEEEEEEEEvNT_6ParamsE,"ax",@progbits
	.align	128
.text._ZN7cutlass13device_kernelIN5flash19enable_sm80_to_sm89INS1_16FlashAttnFwdSm80INS1_25CollectiveMainloopFwdSm80ILi4ELi1ELb0EN4cute5tupleIJNS5_1CILi128EEENS7_ILi112EEENS7_ILi64EEEEEELi64ENS_6half_tEfNS_4arch4Sm80ELb1ELb0ELb0ELb0ELb1ELb0ELb1ELb0EEENS1_21CollectiveEpilogueFwdINS6_IJS8_SA_S9_EEENS6_IJNS7_ILi1EEESI_SI_EEESC_SE_Li128ELb0ELb1ELb0ELb0EEENS1_30DynamicPersistentTileSchedulerILi128ELi128ELb0ELb1ELb0EEEEEEEEEvNT_6ParamsE:
        .type           _ZN7cutlass13device_kernelIN5flash19enable_sm80_to_sm89INS1_16FlashAttnFwdSm80INS1_25CollectiveMainloopFwdSm80ILi4ELi1ELb0EN4cute5tupleIJNS5_1CILi128EEENS7_ILi112EEENS7_ILi64EEEEEELi64ENS_6half_tEfNS_4arch4Sm80ELb1ELb0ELb0ELb0ELb1ELb0ELb1ELb0EEENS1_21CollectiveEpilogueFwdINS6_IJS8_SA_S9_EEENS6_IJNS7_ILi1EEESI_SI_EEESC_SE_Li128ELb0ELb1ELb0ELb0EEENS1_30DynamicPersistentTileSchedulerILi128ELi128ELb0ELb1ELb0EEEEEEEEEvNT_6ParamsE,@function
        .size           _ZN7cutlass13device_kernelIN5flash19enable_sm80_to_sm89INS1_16FlashAttnFwdSm80INS1_25CollectiveMainloopFwdSm80ILi4ELi1ELb0EN4cute5tupleIJNS5_1CILi128EEENS7_ILi112EEENS7_ILi64EEEEEELi64ENS_6half_tEfNS_4arch4Sm80ELb1ELb0ELb0ELb0ELb1ELb0ELb1ELb0EEENS1_21CollectiveEpilogueFwdINS6_IJS8_SA_S9_EEENS6_IJNS7_ILi1EEESI_SI_EEESC_SE_Li128ELb0ELb1ELb0ELb0EEENS1_30DynamicPersistentTileSchedulerILi128ELi128ELb0ELb1ELb0EEEEEEEEEvNT_6ParamsE,(.L_x_15 - _ZN7cutlass13device_kernelIN5flash19enable_sm80_to_sm89INS1_16FlashAttnFwdSm80INS1_25CollectiveMainloopFwdSm80ILi4ELi1ELb0EN4cute5tupleIJNS5_1CILi128EEENS7_ILi112EEENS7_ILi64EEEEEELi64ENS_6half_tEfNS_4arch4Sm80ELb1ELb0ELb0ELb0ELb1ELb0ELb1ELb0EEENS1_21CollectiveEpilogueFwdINS6_IJS8_SA_S9_EEENS6_IJNS7_ILi1EEESI_SI_EEESC_SE_Li128ELb0ELb1ELb0ELb0EEENS1_30DynamicPersistentTileSchedulerILi128ELi128ELb0ELb1ELb0EEEEEEEEEvNT_6ParamsE)
        .other          _ZN7cutlass13device_kernelIN5flash19enable_sm80_to_sm89INS1_16FlashAttnFwdSm80INS1_25CollectiveMainloopFwdSm80ILi4ELi1ELb0EN4cute5tupleIJNS5_1CILi128EEENS7_ILi112EEENS7_ILi64EEEEEELi64ENS_6half_tEfNS_4arch4Sm80ELb1ELb0ELb0ELb0ELb1ELb0ELb1ELb0EEENS1_21CollectiveEpilogueFwdINS6_IJS8_SA_S9_EEENS6_IJNS7_ILi1EEESI_SI_EEESC_SE_Li128ELb0ELb1ELb0ELb0EEENS1_30DynamicPersistentTileSchedulerILi128ELi128ELb0ELb1ELb0EEEEEEEEEvNT_6ParamsE,@"STO_CUDA_ENTRY STV_DEFAULT"
_ZN7cutlass13device_kernelIN5flash19enable_sm80_to_sm89INS1_16FlashAttnFwdSm80INS1_25CollectiveMainloopFwdSm80ILi4ELi1ELb0EN4cute5tupleIJNS5_1CILi128EEENS7_ILi112EEENS7_ILi64EEEEEELi64ENS_6half_tEfNS_4arch4Sm80ELb1ELb0ELb0ELb0ELb1ELb0ELb1ELb0EEENS1_21CollectiveEpilogueFwdINS6_IJS8_SA_S9_EEENS6_IJNS7_ILi1EEESI_SI_EEESC_SE_Li128ELb0ELb1ELb0ELb0EEENS1_30DynamicPersistentTileSchedulerILi128ELi128ELb0ELb1ELb0EEEEEEEEEvNT_6ParamsE:
[----:B------:R-:W-:Y:S01]  /*0000*/  LDC R1, c[0x0][0x37c] ;  /* 0x0000df00ff017b82 */ /* 0x000fe20000000800 */
[----:B------:R-:W-:Y:S05]  /*0010*/  EXIT ;  /* 0x000000000000794d */ /* 0x000fea0003800000 */
.L_x_6:
        /* <DEDUP_REMOVED lines=14> */
.L_x_15:


//--------------------- .text._ZN7cutlass13device_kernelIN5flash19enable_sm80_to_sm89INS1_16FlashAttnFwdSm80INS1_25CollectiveMainloopFwdSm80ILi4ELi1ELb0EN4cute5tupleIJNS5_1CILi128EEENS7_ILi112EEENS7_ILi64EEEEEELi64ENS_6half_tEfNS_4arch4Sm80ELb1ELb0ELb0ELb1ELb1ELb0ELb1ELb0EEENS1_21CollectiveEpilogueFwdINS6_IJS8_SA_S9_EEENS6_IJNS7_ILi1EEESI_SI_EEESC_SE_Li128ELb1ELb1ELb0ELb0EEENS1_19SingleTileSchedulerILb1ELb0ELb1ELi128EEEEEEEEEvNT_6ParamsE --------------------------
	.section	.text._ZN7cutlass13device_kernelIN5flash19enable_sm80_to_sm89INS1_16FlashAttnFwdSm80INS1_25CollectiveMainloopFwdSm80ILi4ELi1ELb0EN4cute5tupleIJNS5_1CILi128EEENS7_ILi112EEENS7_ILi64EEEEEELi64ENS_6half_tEfNS_4arch4Sm80ELb1ELb0ELb0ELb1ELb1ELb0ELb1ELb0EEENS1_21CollectiveEpilogueFwdINS6_IJS8_SA_S9_EEENS6_IJNS7_ILi1EEESI_SI_EEESC_SE_Li128ELb1ELb1ELb0ELb0EEENS1_19SingleTileSchedulerILb1ELb0ELb1ELi128EEEEEEEEEvNT_6ParamsE,"ax",@progbits
	.align	128
.text._ZN7cutlass13device_kernelIN5flash19enable_sm80_to_sm89INS1_16FlashAttnFwdSm80INS1_25CollectiveMainloopFwdSm80ILi4ELi1ELb0EN4cute5tupleIJNS5_1CILi128EEENS7_ILi112EEENS7_ILi64EEEEEELi64ENS_6half_tEfNS_4arch4Sm80ELb1ELb0ELb0ELb1ELb1ELb0ELb1ELb0EEENS1_21CollectiveEpilogueFwdINS6_IJS8_SA_S9_EEENS6_IJNS7_ILi1EEESI_SI_EEESC_SE_Li128ELb1ELb1ELb0ELb0EEENS1_19SingleTileSchedulerILb1ELb0ELb1ELi128EEEEEEEEEvNT_6ParamsE:
        .type           _ZN7cutlass13device_kernelIN5flash19enable_sm80_to_sm89INS1_16FlashAttnFwdSm80INS1_25CollectiveMainloopFwdSm80ILi4ELi1ELb0EN4cute5tupleIJNS5_1CILi128EEENS7_ILi112EEENS7_ILi64EEEEEELi64ENS_6half_tEfNS_4arch4Sm80ELb1ELb0ELb0ELb1ELb1ELb0ELb1ELb0EEENS1_21CollectiveEpilogueFwdINS6_IJS8_SA_S9_EEENS6_IJNS7_ILi1EEESI_SI_EEESC_SE_Li128ELb1ELb1ELb0ELb0EEENS1_19SingleTileSchedulerILb1ELb0ELb1ELi128EEEEEEEEEvNT_6ParamsE,@function
        .size           _ZN7cutlass13device_kernelIN5flash19enable_sm80_to_sm89INS1_16FlashAttnFwdSm80INS1_25CollectiveMainloopFwdSm80ILi4ELi1ELb0EN4cute5tupleIJNS5_1CILi128EEENS7_ILi112EEENS7_ILi64EEEEEELi64ENS_6half_tEfNS_4arch4Sm80ELb1ELb0ELb0ELb1ELb1ELb0ELb1ELb0EEENS1_21CollectiveEpilogueFwdINS6_IJS8_SA_S9_EEENS6_IJNS7_ILi1EEESI_SI_EEESC_SE_Li128ELb1ELb1ELb0ELb0EEENS1_19SingleTileSchedulerILb1ELb0ELb1ELi128EEEEEEEEEvNT_6ParamsE,(.L_x_16 - _ZN7cutlass13device_kernelIN5flash19enable_sm80_to_sm89INS1_16FlashAttnFwdSm80INS1_25CollectiveMainloopFwdSm80ILi4ELi1ELb0EN4cute5tupleIJNS5_1CILi128EEENS7_ILi112EEENS7_ILi64EEEEEELi64ENS_6half_tEfNS_4arch4Sm80ELb1ELb0ELb0ELb1ELb1ELb0ELb1ELb0EEENS1_21CollectiveEpilogueFwdINS6_IJS8_SA_S9_EEENS6_IJNS7_ILi1EEESI_SI_EEESC_SE_Li128ELb1ELb1ELb0ELb0EEENS1_19SingleTileSchedulerILb1ELb0ELb1ELi128EEEEEEEEEvNT_6ParamsE)
        .other          _ZN7cutlass13device_kernelIN5flash19enable_sm80_to_sm89INS1_16FlashAttnFwdSm80INS1_25CollectiveMainloopFwdSm80ILi4ELi1ELb0EN4cute5tupleIJNS5_1CILi128EEENS7_ILi112EEENS7_ILi64EEEEEELi64ENS_6half_tEfNS_4arch4Sm80ELb1ELb0ELb0ELb1ELb1ELb0ELb1ELb0EEENS1_21CollectiveEpilogueFwdINS6_IJS8_SA_S9_EEENS6_IJNS7_ILi1EEESI_SI_EEESC_SE_Li128ELb1ELb1ELb0ELb0EEENS1_19SingleTileSchedulerILb1ELb0ELb1ELi128EEEEEEEEEvNT_6ParamsE,@"STO_CUDA_ENTRY STV_DEFAULT"
_ZN7cutlass13device_kernelIN5flash19enable_sm80_to_sm89INS1_16FlashAttnFwdSm80INS1_25CollectiveMainloopFwdSm80ILi4ELi1ELb0EN4cute5tupleIJNS5_1CILi128EEENS7_ILi112EEENS7_ILi64EEEEEELi64ENS_6half_tEfNS_4arch4Sm80ELb1ELb0ELb0ELb1ELb1ELb0ELb1ELb0EEENS1_21CollectiveEpilogueFwdINS6_IJS8_SA_S9_EEENS6_IJNS7_ILi1EEESI_SI_EEESC_SE_Li128ELb1ELb1ELb0ELb0EEENS1_19SingleTileSchedulerILb1ELb0ELb1ELi128EEEEEEEEEvNT_6ParamsE:
[----:B------:R-:W-:Y:S01]  /*0000*/  LDC R1, c[0x0][0x37c] ;  /* 0x0000df00ff017b82 */ /* 0x000fe20000000800 */
[----:B------:R-:W-:Y:S05]  /*0010*/  EXIT ;  /* 0x000000000000794d */ /* 0x000fea0003800000 */
.L_x_7:
        /* <DEDUP_REMOVED lines=14> */
.L_x_16:


//--------------------- .text._ZN7cutlass13device_kernelIN5flash19enable_sm80_to_sm89INS1_16FlashAttnFwdSm80INS1_25CollectiveMainloopFwdSm80ILi4ELi1ELb0EN4cute5tupleIJNS5_1CILi128EEENS7_ILi112EEENS7_ILi64EEEEEELi64ENS_6half_tEfNS_4arch4Sm80ELb1ELb0ELb0ELb1ELb1ELb1ELb1ELb0EEENS1_21CollectiveEpilogueFwdINS6_IJS8_SA_S9_EEENS6_IJNS7_ILi1EEESI_SI_EEESC_SE_Li128ELb1ELb1ELb0ELb0EEENS1_19SingleTileSchedulerILb1ELb0ELb1ELi128EEEEEEEEEvNT_6ParamsE --------------------------
	.section	.text._ZN7cutlass13device_kernelIN5flash19enable_sm80_to_sm89INS1_16FlashAttnFwdSm80INS1_25CollectiveMainloopFwdSm80ILi4ELi1ELb0EN4cute5tupleIJNS5_1CILi128EEENS7_ILi112EEENS7_ILi64EEEEEELi64ENS_6half_tEfNS_4arch4Sm80ELb1ELb0ELb0ELb1ELb1ELb1ELb1ELb0EEENS1_21CollectiveEpilogueFwdINS6_IJS8_SA_S9_EEENS6_IJNS7_ILi1EEESI_SI_EEESC_SE_Li128ELb1ELb1ELb0ELb0EEENS1_19SingleTileSchedulerILb1ELb0ELb1ELi128EEEEEEEEEvNT_6ParamsE,"ax",@progbits
	.align	128
.text._ZN7cutlass13device_kernelIN5flash19enable_sm80_to_sm89INS1_16FlashAttnFwdSm80INS1_25CollectiveMainloopFwdSm80ILi4ELi1ELb0EN4cute5tupleIJNS5_1CILi128EEENS7_ILi112EEENS7_ILi64EEEEEELi64ENS_6half_tEfNS_4arch4Sm80ELb1ELb0ELb0ELb1ELb1ELb1ELb1ELb0EEENS1_21CollectiveEpilogueFwdINS6_IJS8_SA_S9_EEENS6_IJNS7_ILi1EEESI_SI_EEESC_SE_Li128ELb1ELb1ELb0ELb0EEENS1_19SingleTileSchedulerILb1ELb0ELb1ELi128EEEEEEEEEvNT_6ParamsE:
        .type           _ZN7cutlass13device_kernelIN5flash19enable_sm80_to_sm89INS1_16FlashAttnFwdSm80INS1_25CollectiveMainloopFwdSm80ILi4ELi1ELb0EN4cute5tupleIJNS5_1CILi128EEENS7_ILi112EEENS7_ILi64EEEEEELi64ENS_6half_tEfNS_4arch4Sm80ELb1ELb0ELb0ELb1ELb1ELb1ELb1ELb0EEENS1_21CollectiveEpilogueFwdINS6_IJS8_SA_S9_EEENS6_IJNS7_ILi1EEESI_SI_EEESC_SE_Li128ELb1ELb1ELb0ELb0EEENS1_19SingleTileSchedulerILb1ELb0ELb1ELi128EEEEEEEEEvNT_6ParamsE,@function
        .size           _ZN7cutlass13device_kernelIN5flash19enable_sm80_to_sm89INS1_16FlashAttnFwdSm80INS1_25CollectiveMainloopFwdSm80ILi4ELi1ELb0EN4cute5tupleIJNS5_1CILi128EEENS7_ILi112EEENS7_ILi64EEEEEELi64ENS_6half_tEfNS_4arch4Sm80ELb1ELb0ELb0ELb1ELb1ELb1ELb1ELb0EEENS1_21CollectiveEpilogueFwdINS6_IJS8_SA_S9_EEENS6_IJNS7_ILi1EEESI_SI_EEESC_SE_Li128ELb1ELb1ELb0ELb0EEENS1_19SingleTileSchedulerILb1ELb0ELb1ELi128EEEEEEEEEvNT_6ParamsE,(.L_x_17 - _ZN7cutlass13device_kernelIN5flash19enable_sm80_to_sm89INS1_16FlashAttnFwdSm80INS1_25CollectiveMainloopFwdSm80ILi4ELi1ELb0EN4cute5tupleIJNS5_1CILi128EEENS7_ILi112EEENS7_ILi64EEEEEELi64ENS_6half_tEfNS_4arch4Sm80ELb1ELb0ELb0ELb1ELb1ELb1ELb1ELb0EEENS1_21CollectiveEpilogueFwdINS6_IJS8_SA_S9_EEENS6_IJNS7_ILi1EEESI_SI_EEESC_SE_Li128ELb1ELb1ELb0ELb0EEENS1_19SingleTileSchedulerILb1ELb0ELb1ELi128EEEEEEEEEvNT_6ParamsE)
        .other          _ZN7cutlass13device_kernelIN5flash19enable_sm80_to_sm89INS1_16FlashAttnFwdSm80INS1_25CollectiveMainloopFwdSm80ILi4ELi1ELb0EN4cute5tupleIJNS5_1CILi128EEENS7_ILi112EEENS7_ILi64EEEEEELi64ENS_6half_tEfNS_4arch4Sm80ELb1ELb0ELb0ELb1ELb1ELb1ELb1ELb0EEENS1_21CollectiveEpilogueFwdINS6_IJS8_SA_S9_EEENS6_IJNS7_ILi1EEESI_SI_EEESC_SE_Li128ELb1ELb1ELb0ELb0EEENS1_19SingleTileSchedulerILb1ELb0ELb1ELi128EEEEEEEEEvNT_6ParamsE,@"STO_CUDA_ENTRY STV_DEFAULT"
_ZN7cutlass13device_kernelIN5flash19enable_sm80_to_sm89INS1_16FlashAttnFwdSm80INS1_25CollectiveMainloopFwdSm80ILi4ELi1ELb0EN4cute5tupleIJNS5_1CILi128EEENS7_ILi112EEENS7_ILi64EEEEEELi64ENS_6half_tEfNS_4arch4Sm80ELb1ELb0ELb0ELb1ELb1ELb1ELb1ELb0EEENS1_21CollectiveEpilogueFwdINS6_IJS8_SA_S9_EEENS6_IJNS7_ILi1EEESI_SI_EEESC_SE_Li128ELb1ELb1ELb0ELb0EEENS1_19SingleTileSchedulerILb1ELb0ELb1ELi128EEEEEEEEEvNT_6ParamsE:
[----:B------:R-:W-:Y:S01]  /*0000*/  LDC R1, c[0x0][0x37c] ;  /* 0x0000df00ff017b82 */ /* 0x000fe20000000800 */
[----:B------:R-:W-:Y:S05]  /*0010*/  EXIT ;  /* 0x000000000000794d */ /* 0x000fea0003800000 */
.L_x_8:
        /* <DEDUP_REMOVED lines=14> */
.L_x_17:


//--------------------- .nv.shared.reserved.0     --------------------------
	.section	.nv.shared.reserved.0,"aw",@nobits
	.weak		__nv_reservedSMEM_offset_0_alias
	.size		__nv_reservedSMEM_offset_0_alias, 0, 64
	.other		__nv_reservedSMEM_offset_0_alias,@"STO_CUDA_RESERVED_SHARED STV_DEFAULT"
__nv_reservedSMEM_offset_0_alias:
	.zero		0
	.zero		64


//--------------------- .nv.global                --------------------------
	.section	.nv.global,"aw",@nobits
.nv.global:
	.type		_ZN71_INTERNAL_6502cf3d_35_flash_fwd_hdim64_fp16_paged_sm80_cu_f3e6f9ee_36224cute1_E,@object
	.size		_ZN71_INTERNAL_6502cf3d_35_flash_fwd_hdim64_fp16_paged_sm80_cu_f3e6f9ee_36224cute1_E,(_ZN71_INTERNAL_6502cf3d_35_flash_fwd_hdim64_fp16_paged_sm80_cu_f3e6f9ee_36224cuda3std3__45__cpo6cbeginE - _ZN71_INTERNAL_6502cf3d_35_flash_fwd_hdim64_fp16_paged_sm80_cu_f3e6f9ee_36224cute1_E)
_ZN71_INTERNAL_6502cf3d_35_flash_fwd_hdim64_fp16_paged_sm80_cu_f3e6f9ee_36224cute1_E:
	.zero		1
	.type		_ZN71_INTERNAL_6502cf3d_35_flash_fwd_hdim64_fp16_paged_sm80_cu_f3e6f9ee_36224cuda3std3__45__cpo6cbeginE,@object
	.size		_ZN71_INTERNAL_6502cf3d_35_flash_fwd_hdim64_fp16_paged_sm80_cu_f3e6f9ee_36224cuda3std3__45__cpo6cbeginE,(_ZN71_INTERNAL_6502cf3d_35_flash_fwd_hdim64_fp16_paged_sm80_cu_f3e6f9ee_36224cuda3std3__48in_placeE - _ZN71_INTERNAL_6502cf3d_35_flash_fwd_hdim64_fp16_paged_sm80_cu_f3e6f9ee_36224cuda3std3__45__cpo6cbeginE)
_ZN71_INTERNAL_6502cf3d_35_flash_fwd_hdim64_fp16_paged_sm80_cu_f3e6f9ee_36224cuda3std3__45__cpo6cbeginE:
	.zero		1
	.type		_ZN71_INTERNAL_6502cf3d_35_flash_fwd_hdim64_fp16_paged_sm80_cu_f3e6f9ee_36224cuda3std3__48in_placeE,@object
	.size		_ZN71_INTERNAL_6502cf3d_35_flash_fwd_hdim64_fp16_paged_sm80_cu_f3e6f9ee_36224cuda3std3__48in_placeE,(_ZN71_INTERNAL_6502cf3d_35_flash_fwd_hdim64_fp16_paged_sm80_cu_f3e6f9ee_36224cuda3std6ranges3__45__cpo9iter_moveE - _ZN71_INTERNAL_6502cf3d_35_flash_fwd_hdim64_fp16_paged_sm80_cu_f3e6f9ee_36224cuda3std3__48in_placeE)
_ZN71_INTERNAL_6502cf3d_35_flash_fwd_hdim64_fp16_paged_sm80_cu_f3e6f9ee_36224cuda3std3__48in_placeE:
	.zero		1
	.type		_ZN71_INTERNAL_6502cf3d_35_flash_fwd_hdim64_fp16_paged_sm80_cu_f3e6f9ee_36224cuda3std6ranges3__45__cpo9iter_moveE,@object
	.size		_ZN71_INTERNAL_6502cf3d_35_flash_fwd_hdim64_fp16_paged_sm80_cu_f3e6f9ee_36224cuda3std6ranges3__45__cpo9iter_moveE,(_ZN71_INTERNAL_6502cf3d_35_flash_fwd_hdim64_fp16_paged_sm80_cu_f3e6f9ee_36224cuda3std3__45__cpo5beginE - _ZN71_INTERNAL_6502cf3d_35_flash_fwd_hdim64_fp16_paged_sm80_cu_f3e6f9ee_36224cuda3std6ranges3__45__cpo9iter_moveE)
_ZN71_INTERNAL_6502cf3d_35_flash_fwd_hdim64_fp16_paged_sm80_cu_f3e6f9ee_36224cuda3std6ranges3__45__cpo9iter_moveE:
	.zero		1
	.type		_ZN71_INTERNAL_6502cf3d_35_flash_fwd_hdim64_fp16_paged_sm80_cu_f3e6f9ee_36224cuda3std3__45__cpo5beginE,@object
	.size		_ZN71_INTERNAL_6502cf3d_35_flash_fwd_hdim64_fp16_paged_sm80_cu_f3e6f9ee_36224cuda3std3__45__cpo5beginE,(_ZN71_INTERNAL_6502cf3d_35_flash_fwd_hdim64_fp16_paged_sm80_cu_f3e6f9ee_36224cuda3std3__473_GLOBAL__N__6502cf3d_35_flash_fwd_hdim64_fp16_paged_sm80_cu_f3e6f9ee_36226ignoreE - _ZN71_INTERNAL_6502cf3d_35_flash_fwd_hdim64_fp16_paged_sm80_cu_f3e6f9ee_36224cuda3std3__45__cpo5beginE)
_ZN71_INTERNAL_6502cf3d_35_flash_fwd_hdim64_fp16_paged_sm80_cu_f3e6f9ee_36224cuda3std3__45__cpo5beginE:
	.zero		1
	.type		_ZN71_INTERNAL_6502cf3d_35_flash_fwd_hdim64_fp16_paged_sm80_cu_f3e6f9ee_36224cuda3std3__473_GLOBAL__N__6502cf3d_35_flash_fwd_hdim64_fp16_paged_sm80_cu_f3e6f9ee_36226ignoreE,@object
	.size		_ZN71_INTERNAL_6502cf3d_35_flash_fwd_hdim64_fp16_paged_sm80_cu_f3e6f9ee_36224cuda3std3__473_GLOBAL__N__6502cf3d_35_flash_fwd_hdim64_fp16_paged_sm80_cu_f3e6f9ee_36226ignoreE,(_ZN71_INTERNAL_6502cf3d_35_flash_fwd_hdim64_fp16_paged_sm80_cu_f3e6f9ee_36224cute7productE - _ZN71_INTERNAL_6502cf3d_35_flash_fwd_hdim64_fp16_paged_sm80_cu_f3e6f9ee_36224cuda3std3__473_GLOBAL__N__6502cf3d_35_flash_fwd_hdim64_fp16_paged_sm80_cu_f3e6f9ee_36226ignoreE)
_ZN71_INTERNAL_6502cf3d_35_flash_fwd_hdim64_fp16_paged_sm80_cu_f3e6f9ee_36224cuda3std3__473_GLOBAL__N__6502cf3d_35_flash_fwd_hdim64_fp16_paged_sm80_cu_f3e6f9ee_36226ignoreE:
	.zero		1
	.type		_ZN71_INTERNAL_6502cf3d_35_flash_fwd_hdim64_fp16_paged_sm80_cu_f3e6f9ee_36224cute7productE,@object
	.size		_ZN71_INTERNAL_6502cf3d_35_flash_fwd_hdim64_fp16_paged_sm80_cu_f3e6f9ee_36224cute7productE,(_ZN71_INTERNAL_6502cf3d_35_flash_fwd_hdim64_fp16_paged_sm80_cu_f3e6f9ee_36224cuda3std3__45__cpo3endE - _ZN71_INTERNAL_6502cf3d_35_flash_fwd_hdim64_fp16_paged_sm80_cu_f3e6f9ee_36224cute7productE)
_ZN71_INTERNAL_6502cf3d_35_flash_fwd_hdim64_fp16_paged_sm80_cu_f3e6f9ee_36224cute7productE:
	.zero		1
	.type		_ZN71_INTERNAL_6502cf3d_35_flash_fwd_hdim64_fp16_paged_sm80_cu_f3e6f9ee_36224cuda3std3__45__cpo3endE,@object
	.size		_ZN71_INTERNAL_6502cf3d_35_flash_fwd_hdim64_fp16_paged_sm80_cu_f3e6f9ee_36224cuda3std3__45__cpo3endE,(_ZN71_INTERNAL_6502cf3d_35_flash_fwd_hdim64_fp16_paged_sm80_cu_f3e6f9ee_36224cuda3std3__419piecewise_constructE - _ZN71_INTERNAL_6502cf3d_35_flash_fwd_hdim64_fp16_paged_sm80_cu_f3e6f9ee_36224cuda3std3__45__cpo3endE)
_ZN71_INTERNAL_6502cf3d_35_flash_fwd_hdim64_fp16_paged_sm80_cu_f3e6f9ee_36224cuda3std3__45__cpo3endE:
	.zero		1
	.type		_ZN71_INTERNAL_6502cf3d_35_flash_fwd_hdim64_fp16_paged_sm80_cu_f3e6f9ee_36224cuda3std3__419piecewise_constructE,@object
	.size		_ZN71_INTERNAL_6502cf3d_35_flash_fwd_hdim64_fp16_paged_sm80_cu_f3e6f9ee_36224cuda3std3__419piecewise_constructE,(_ZN71_INTERNAL_6502cf3d_35_flash_fwd_hdim64_fp16_paged_sm80_cu_f3e6f9ee_36224cuda3std3__45__cpo4cendE - _ZN71_INTERNAL_6502cf3d_35_flash_fwd_hdim64_fp16_paged_sm80_cu_f3e6f9ee_36224cuda3std3__419piecewise_constructE)
_ZN71_INTERNAL_6502cf3d_35_flash_fwd_hdim64_fp16_paged_sm80_cu_f3e6f9ee_36224cuda3std3__419piecewise_constructE:
	.zero		1
	.type		_ZN71_INTERNAL_6502cf3d_35_flash_fwd_hdim64_fp16_paged_sm80_cu_f3e6f9ee_36224cuda3std3__45__cpo4cendE,@object
	.size		_ZN71_INTERNAL_6502cf3d_35_flash_fwd_hdim64_fp16_paged_sm80_cu_f3e6f9ee_36224cuda3std3__45__cpo4cendE,(_ZN71_INTERNAL_6502cf3d_35_flash_fwd_hdim64_fp16_paged_sm80_cu_f3e6f9ee_36224cuda3std6ranges3__45__cpo4swapE - _ZN71_INTERNAL_6502cf3d_35_flash_fwd_hdim64_fp16_paged_sm80_cu_f3e6f9ee_36224cuda3std3__45__cpo4cendE)
_ZN71_INTERNAL_6502cf3d_35_flash_fwd_hdim64_fp16_paged_sm80_cu_f3e6f9ee_36224cuda3std3__45__cpo4cendE:
	.zero		1
	.type		_ZN71_INTERNAL_6502cf3d_35_flash_fwd_hdim64_fp16_paged_sm80_cu_f3e6f9ee_36224cuda3std6ranges3__45__cpo4swapE,@object
	.size		_ZN71_INTERNAL_6502cf3d_35_flash_fwd_hdim64_fp16_paged_sm80_cu_f3e6f9ee_36224cuda3std6ranges3__45__cpo4swapE,(.L_7 - _ZN71_INTERNAL_6502cf3d_35_flash_fwd_hdim64_fp16_paged_sm80_cu_f3e6f9ee_36224cuda3std6ranges3__45__cpo4swapE)
_ZN71_INTERNAL_6502cf3d_35_flash_fwd_hdim64_fp16_paged_sm80_cu_f3e6f9ee_36224cuda3std6ranges3__45__cpo4swapE:
	.zero		1
.L_7:


//--------------------- .nv.constant0._ZN7cutlass13device_kernelIN5flash19enable_sm80_to_sm89INS1_16FlashAttnFwdSm80INS1_25CollectiveMainloopFwdSm80ILi4ELi1ELb0EN4cute5tupleIJNS5_1CILi128EEENS7_ILi112EEENS7_ILi64EEEEEELi64ENS_6half_tEfNS_4arch4Sm80ELb0ELb0ELb0ELb0ELb1ELb0ELb1ELb0EEENS1_21CollectiveEpilogueFwdINS6_IJS8_SA_S9_EEENS6_IJNS7_ILi1EEESI_SI_EEESC_SE_Li128ELb0ELb1ELb0ELb0EEENS1_19SingleTileSchedulerILb0ELb0ELb1ELi128EEEEEEEEEvNT_6ParamsE --------------------------
	.section	.nv.constant0._ZN7cutlass13device_kernelIN5flash19enable_sm80_to_sm89INS1_16FlashAttnFwdSm80INS1_25CollectiveMainloopFwdSm80ILi4ELi1ELb0EN4cute5tupleIJNS5_1CILi128EEENS7_ILi112EEENS7_ILi64EEEEEELi64ENS_6half_tEfNS_4arch4Sm80ELb0ELb0ELb0ELb0ELb1ELb0ELb1ELb0EEENS1_21CollectiveEpilogueFwdINS6_IJS8_SA_S9_EEENS6_IJNS7_ILi1EEESI_SI_EEESC_SE_Li128ELb0ELb1ELb0ELb0EEENS1_19SingleTileSchedulerILb0ELb0ELb1ELi128EEEEEEEEEvNT_6ParamsE,"a",@progbits
	.sectionflags	@""
	.align	4
.nv.constant0._ZN7cutlass13device_kernelIN5flash19enable_sm80_to_sm89INS1_16FlashAttnFwdSm80INS1_25CollectiveMainloopFwdSm80ILi4ELi1ELb0EN4cute5tupleIJNS5_1CILi128EEENS7_ILi112EEENS7_ILi64EEEEEELi64ENS_6half_tEfNS_4arch4Sm80ELb0ELb0ELb0ELb0ELb1ELb0ELb1ELb0EEENS1_21CollectiveEpilogueFwdINS6_IJS8_SA_S9_EEENS6_IJNS7_ILi1EEESI_SI_EEESC_SE_Li128ELb0ELb1ELb0ELb0EEENS1_19SingleTileSchedulerILb0ELb0ELb1ELi128EEEEEEEEEvNT_6ParamsE:
	.zero		1944


//--------------------- .nv.constant0._ZN7cutlass13device_kernelIN5flash19enable_sm80_to_sm89INS1_16FlashAttnFwdSm80INS1_25CollectiveMainloopFwdSm80ILi4ELi1ELb0EN4cute5tupleIJNS5_1CILi128EEENS7_ILi112EEENS7_ILi64EEEEEELi64ENS_6half_tEfNS_4arch4Sm80ELb0ELb0ELb0ELb1ELb1ELb0ELb1ELb0EEENS1_21CollectiveEpilogueFwdINS6_IJS8_SA_S9_EEENS6_IJNS7_ILi1EEESI_SI_EEESC_SE_Li128ELb1ELb1ELb0ELb0EEENS1_19SingleTileSchedulerILb1ELb0ELb1ELi128EEEEEEEEEvNT_6ParamsE --------------------------
	.section	.nv.constant0._ZN7cutlass13device_kernelIN5flash19enable_sm80_to_sm89INS1_16FlashAttnFwdSm80INS1_25CollectiveMainloopFwdSm80ILi4ELi1ELb0EN4cute5tupleIJNS5_1CILi128EEENS7_ILi112EEENS7_ILi64EEEEEELi64ENS_6half_tEfNS_4arch4Sm80ELb0ELb0ELb0ELb1ELb1ELb0ELb1ELb0EEENS1_21CollectiveEpilogueFwdINS6_IJS8_SA_S9_EEENS6_IJNS7_ILi1EEESI_SI_EEESC_SE_Li128ELb1ELb1ELb0ELb0EEENS1_19SingleTileSchedulerILb1ELb0ELb1ELi128EEEEEEEEEvNT_6ParamsE,"a",@progbits
	.sectionflags	@""
	.align	4
.nv.constant0._ZN7cutlass13device_kernelIN5flash19enable_sm80_to_sm89INS1_16FlashAttnFwdSm80INS1_25CollectiveMainloopFwdSm80ILi4ELi1ELb0EN4cute5tupleIJNS5_1CILi128EEENS7_ILi112EEENS7_ILi64EEEEEELi64ENS_6half_tEfNS_4arch4Sm80ELb0ELb0ELb0ELb1ELb1ELb0ELb1ELb0EEENS1_21CollectiveEpilogueFwdINS6_IJS8_SA_S9_EEENS6_IJNS7_ILi1EEESI_SI_EEESC_SE_Li128ELb1ELb1ELb0ELb0EEENS1_19SingleTileSchedulerILb1ELb0ELb1ELi128EEEEEEEEEvNT_6ParamsE:
	.zero		1944


//--------------------- .nv.constant0._ZN7cutlass13device_kernelIN5flash19enable_sm80_to_sm89INS1_16FlashAttnFwdSm80INS1_25CollectiveMainloopFwdSm80ILi4ELi1ELb0EN4cute5tupleIJNS5_1CILi128EEENS7_ILi112EEENS7_ILi64EEEEEELi64ENS_6half_tEfNS_4arch4Sm80ELb0ELb0ELb0ELb1ELb1ELb1ELb1ELb0EEENS1_21CollectiveEpilogueFwdINS6_IJS8_SA_S9_EEENS6_IJNS7_ILi1EEESI_SI_EEESC_SE_Li128ELb1ELb1ELb0ELb0EEENS1_19SingleTileSchedulerILb1ELb0ELb1ELi128EEEEEEEEEvNT_6ParamsE --------------------------
	.section	.nv.constant0._ZN7cutlass13device_kernelIN5flash19enable_sm80_to_sm89INS1_16FlashAttnFwdSm80INS1_25CollectiveMainloopFwdSm80ILi4ELi1ELb0EN4cute5tupleIJNS5_1CILi128EEENS7_ILi112EEENS7_ILi64EEEEEELi64ENS_6half_tEfNS_4arch4Sm80ELb0ELb0ELb0ELb1ELb1ELb1ELb1ELb0EEENS1_21CollectiveEpilogueFwdINS6_IJS8_SA_S9_EEENS6_IJNS7_ILi1EEESI_SI_EEESC_SE_Li128ELb1ELb1ELb0ELb0EEENS1_19SingleTileSchedulerILb1ELb0ELb1ELi128EEEEEEEEEvNT_6ParamsE,"a",@progbits
	.sectionflags	@""
	.align	4
.nv.constant0._ZN7cutlass13device_kernelIN5flash19enable_sm80_to_sm89INS1_16FlashAttnFwdSm80INS1_25CollectiveMainloopFwdSm80ILi4ELi1ELb0EN4cute5tupleIJNS5_1CILi128EEENS7_ILi112EEENS7_ILi64EEEEEELi64ENS_6half_tEfNS_4arch4Sm80ELb0ELb0ELb0ELb1ELb1ELb1ELb1ELb0EEENS1_21CollectiveEpilogueFwdINS6_IJS8_SA_S9_EEENS6_IJNS7_ILi1EEESI_SI_EEESC_SE_Li128ELb1ELb1ELb0ELb0EEENS1_19SingleTileSchedulerILb1ELb0ELb1ELi128EEEEEEEEEvNT_6ParamsE:
	.zero		1944


//--------------------- .nv.constant0._ZN7cutlass13device_kernelIN5flash19enable_sm80_to_sm89INS1_16FlashAttnFwdSm80INS1_25CollectiveMainloopFwdSm80ILi4ELi1ELb0EN4cute5tupleIJNS5_1CILi128EEENS7_ILi96EEENS7_ILi64EEEEEELi64ENS_6half_tEfNS_4arch4Sm80ELb0ELb1ELb0ELb0ELb1ELb0ELb1ELb0EEENS1_21CollectiveEpilogueFwdINS6_IJS8_SA_S9_EEENS6_IJNS7_ILi1EEESI_SI_EEESC_SE_Li128ELb0ELb1ELb0ELb0EEENS1_19SingleTileSchedulerILb0ELb0ELb1ELi128EEEEEEEEEvNT_6ParamsE --------------------------
	.section	.nv.constant0._ZN7cutlass13device_kernelIN5flash19enable_sm80_to_sm89INS1_16FlashAttnFwdSm80INS1_25CollectiveMainloopFwdSm80ILi4ELi1ELb0EN4cute5tupleIJNS5_1CILi128EEENS7_ILi96EEENS7_ILi64EEEEEELi64ENS_6half_tEfNS_4arch4Sm80ELb0ELb1ELb0ELb0ELb1ELb0ELb1ELb0EEENS1_21CollectiveEpilogueFwdINS6_IJS8_SA_S9_EEENS6_IJNS7_ILi1EEESI_SI_EEESC_SE_Li128ELb0ELb1ELb0ELb0EEENS1_19SingleTileSchedulerILb0ELb0ELb1ELi128EEEEEEEEEvNT_6ParamsE,"a",@progbits
	.sectionflags	@""
	.align	4
.nv.constant0._ZN7cutlass13device_kernelIN5flash19enable_sm80_to_sm89INS1_16FlashAttnFwdSm80INS1_25CollectiveMainloopFwdSm80ILi4ELi1ELb0EN4cute5tupleIJNS5_1CILi128EEENS7_ILi96EEENS7_ILi64EEEEEELi64ENS_6half_tEfNS_4arch4Sm80ELb0ELb1ELb0ELb0ELb1ELb0ELb1ELb0EEENS1_21CollectiveEpilogueFwdINS6_IJS8_SA_S9_EEENS6_IJNS7_ILi1EEESI_SI_EEESC_SE_Li128ELb0ELb1ELb0ELb0EEENS1_19SingleTileSchedulerILb0ELb0ELb1ELi128EEEEEEEEEvNT_6ParamsE:
	.zero		1944


//--------------------- .nv.constant0._ZN7cutlass13device_kernelIN5flash19enable_sm80_to_sm89INS1_16FlashAttnFwdSm80INS1_25CollectiveMainloopFwdSm80ILi4ELi1ELb0EN4cute5tupleIJNS5_1CILi128EEENS7_ILi96EEENS7_ILi64EEEEEELi64ENS_6half_tEfNS_4arch4Sm80ELb0ELb1ELb0ELb1ELb1ELb0ELb1ELb0EEENS1_21CollectiveEpilogueFwdINS6_IJS8_SA_S9_EEENS6_IJNS7_ILi1EEESI_SI_EEESC_SE_Li128ELb1ELb1ELb0ELb0EEENS1_19SingleTileSchedulerILb1ELb0ELb1ELi128EEEEEEEEEvNT_6ParamsE --------------------------
	.section	.nv.constant0._ZN7cutlass13device_kernelIN5flash19enable_sm80_to_sm89INS1_16FlashAttnFwdSm80INS1_25CollectiveMainloopFwdSm80ILi4ELi1ELb0EN4cute5tupleIJNS5_1CILi128EEENS7_ILi96EEENS7_ILi64EEEEEELi64ENS_6half_tEfNS_4arch4Sm80ELb0ELb1ELb0ELb1ELb1ELb0ELb1ELb0EEENS1_21CollectiveEpilogueFwdINS6_IJS8_SA_S9_EEENS6_IJNS7_ILi1EEESI_SI_EEESC_SE_Li128ELb1ELb1ELb0ELb0EEENS1_19SingleTileSchedulerILb1ELb0ELb1ELi128EEEEEEEEEvNT_6ParamsE,"a",@progbits
	.sectionflags	@""
	.align	4
.nv.constant0._ZN7cutlass13device_kernelIN5flash19enable_sm80_to_sm89INS1_16FlashAttnFwdSm80INS1_25CollectiveMainloopFwdSm80ILi4ELi1ELb0EN4cute5tupleIJNS5_1CILi128EEENS7_ILi96EEENS7_ILi64EEEEEELi64ENS_6half_tEfNS_4arch4Sm80ELb0ELb1ELb0ELb1ELb1ELb0ELb1ELb0EEENS1_21CollectiveEpilogueFwdINS6_IJS8_SA_S9_EEENS6_IJNS7_ILi1EEESI_SI_EEESC_SE_Li128ELb1ELb1ELb0ELb0EEENS1_19SingleTileSchedulerILb1ELb0ELb1ELi128EEEEEEEEEvNT_6ParamsE:
	.zero		1944


//--------------------- .nv.constant0._ZN7cutlass13device_kernelIN5flash19enable_sm80_to_sm89INS1_16FlashAttnFwdSm80INS1_25CollectiveMainloopFwdSm80ILi4ELi1ELb0EN4cute5tupleIJNS5_1CILi128EEENS7_ILi96EEENS7_ILi64EEEEEELi64ENS_6half_tEfNS_4arch4Sm80ELb0ELb1ELb0ELb1ELb1ELb1ELb1ELb0EEENS1_21CollectiveEpilogueFwdINS6_IJS8_SA_S9_EEENS6_IJNS7_ILi1EEESI_SI_EEESC_SE_Li128ELb1ELb1ELb0ELb0EEENS1_19SingleTileSchedulerILb1ELb0ELb1ELi128EEEEEEEEEvNT_6ParamsE --------------------------
	.section	.nv.constant0._ZN7cutlass13device_kernelIN5flash19enable_sm80_to_sm89INS1_16FlashAttnFwdSm80INS1_25CollectiveMainloopFwdSm80ILi4ELi1ELb0EN4cute5tupleIJNS5_1CILi128EEENS7_ILi96EEENS7_ILi64EEEEEELi64ENS_6half_tEfNS_4arch4Sm80ELb0ELb1ELb0ELb1ELb1ELb1ELb1ELb0EEENS1_21CollectiveEpilogueFwdINS6_IJS8_SA_S9_EEENS6_IJNS7_ILi1EEESI_SI_EEESC_SE_Li128ELb1ELb1ELb0ELb0EEENS1_19SingleTileSchedulerILb1ELb0ELb1ELi128EEEEEEEEEvNT_6ParamsE,"a",@progbits
	.sectionflags	@""
	.align	4
.nv.constant0._ZN7cutlass13device_kernelIN5flash19enable_sm80_to_sm89INS1_16FlashAttnFwdSm80INS1_25CollectiveMainloopFwdSm80ILi4ELi1ELb0EN4cute5tupleIJNS5_1CILi128EEENS7_ILi96EEENS7_ILi64EEEEEELi64ENS_6half_tEfNS_4arch4Sm80ELb0ELb1ELb0ELb1ELb1ELb1ELb1ELb0EEENS1_21CollectiveEpilogueFwdINS6_IJS8_SA_S9_EEENS6_IJNS7_ILi1EEESI_SI_EEESC_SE_Li128ELb1ELb1ELb0ELb0EEENS1_19SingleTileSchedulerILb1ELb0ELb1ELi128EEEEEEEEEvNT_6ParamsE:
	.zero		1944


//--------------------- .nv.constant0._ZN7cutlass13device_kernelIN5flash19enable_sm80_to_sm89INS1_16FlashAttnFwdSm80INS1_25CollectiveMainloopFwdSm80ILi4ELi1ELb0EN4cute5tupleIJNS5_1CILi128EEENS7_ILi112EEENS7_ILi64EEEEEELi64ENS_6half_tEfNS_4arch4Sm80ELb1ELb0ELb0ELb0ELb1ELb0ELb1ELb0EEENS1_21CollectiveEpilogueFwdINS6_IJS8_SA_S9_EEENS6_IJNS7_ILi1EEESI_SI_EEESC_SE_Li128ELb0ELb1ELb0ELb0EEENS1_30DynamicPersistentTileSchedulerILi128ELi128ELb0ELb1ELb0EEEEEEEEEvNT_6ParamsE --------------------------
	.section	.nv.constant0._ZN7cutlass13device_kernelIN5flash19enable_sm80_to_sm89INS1_16FlashAttnFwdSm80INS1_25CollectiveMainloopFwdSm80ILi4ELi1ELb0EN4cute5tupleIJNS5_1CILi128EEENS7_ILi112EEENS7_ILi64EEEEEELi64ENS_6half_tEfNS_4arch4Sm80ELb1ELb0ELb0ELb0ELb1ELb0ELb1ELb0EEENS1_21CollectiveEpilogueFwdINS6_IJS8_SA_S9_EEENS6_IJNS7_ILi1EEESI_SI_EEESC_SE_Li128ELb0ELb1ELb0ELb0EEENS1_30DynamicPersistentTileSchedulerILi128ELi128ELb0ELb1ELb0EEEEEEEEEvNT_6ParamsE,"a",@progbits
	.sectionflags	@""
	.align	4
.nv.constant0._ZN7cutlass13device_kernelIN5flash19enable_sm80_to_sm89INS1_16FlashAttnFwdSm80INS1_25CollectiveMainloopFwdSm80ILi4ELi1ELb0EN4cute5tupleIJNS5_1CILi128EEENS7_ILi112EEENS7_ILi64EEEEEELi64ENS_6half_tEfNS_4arch4Sm80ELb1ELb0ELb0ELb0ELb1ELb0ELb1ELb0EEENS1_21CollectiveEpilogueFwdINS6_IJS8_SA_S9_EEENS6_IJNS7_ILi1EEESI_SI_EEESC_SE_Li128ELb0ELb1ELb0ELb0EEENS1_30DynamicPersistentTileSchedulerILi128ELi128ELb0ELb1ELb0EEEEEEEEEvNT_6ParamsE:
	.zero		1960


//--------------------- .nv.constant0._ZN7cutlass13device_kernelIN5flash19enable_sm80_to_sm89INS1_16FlashAttnFwdSm80INS1_25CollectiveMainloopFwdSm80ILi4ELi1ELb0EN4cute5tupleIJNS5_1CILi128EEENS7_ILi112EEENS7_ILi64EEEEEELi64ENS_6half_tEfNS_4arch4Sm80ELb1ELb0ELb0ELb1ELb1ELb0ELb1ELb0EEENS1_21CollectiveEpilogueFwdINS6_IJS8_SA_S9_EEENS6_IJNS7_ILi1EEESI_SI_EEESC_SE_Li128ELb1ELb1ELb0ELb0EEENS1_19SingleTileSchedulerILb1ELb0ELb1ELi128EEEEEEEEEvNT_6ParamsE --------------------------
	.section	.nv.constant0._ZN7cutlass13device_kernelIN5flash19enable_sm80_to_sm89INS1_16FlashAttnFwdSm80INS1_25CollectiveMainloopFwdSm80ILi4ELi1ELb0EN4cute5tupleIJNS5_1CILi128EEENS7_ILi112EEENS7_ILi64EEEEEELi64ENS_6half_tEfNS_4arch4Sm80ELb1ELb0ELb0ELb1ELb1ELb0ELb1ELb0EEENS1_21CollectiveEpilogueFwdINS6_IJS8_SA_S9_EEENS6_IJNS7_ILi1EEESI_SI_EEESC_SE_Li128ELb1ELb1ELb0ELb0EEENS1_19SingleTileSchedulerILb1ELb0ELb1ELi128EEEEEEEEEvNT_6ParamsE,"a",@progbits
	.sectionflags	@""
	.align	4
.nv.constant0._ZN7cutlass13device_kernelIN5flash19enable_sm80_to_sm89INS1_16FlashAttnFwdSm80INS1_25CollectiveMainloopFwdSm80ILi4ELi1ELb0EN4cute5tupleIJNS5_1CILi128EEENS7_ILi112EEENS7_ILi64EEEEEELi64ENS_6half_tEfNS_4arch4Sm80ELb1ELb0ELb0ELb1ELb1ELb0ELb1ELb0EEENS1_21CollectiveEpilogueFwdINS6_IJS8_SA_S9_EEENS6_IJNS7_ILi1EEESI_SI_EEESC_SE_Li128ELb1ELb1ELb0ELb0EEENS1_19SingleTileSchedulerILb1ELb0ELb1ELi128EEEEEEEEEvNT_6ParamsE:
	.zero		1944


//--------------------- .nv.constant0._ZN7cutlass13device_kernelIN5flash19enable_sm80_to_sm89INS1_16FlashAttnFwdSm80INS1_25CollectiveMainloopFwdSm80ILi4ELi1ELb0EN4cute5tupleIJNS5_1CILi128EEENS7_ILi112EEENS7_ILi64EEEEEELi64ENS_6half_tEfNS_4arch4Sm80ELb1ELb0ELb0ELb1ELb1ELb1ELb1ELb0EEENS1_21CollectiveEpilogueFwdINS6_IJS8_SA_S9_EEENS6_IJNS7_ILi1EEESI_SI_EEESC_SE_Li128ELb1ELb1ELb0ELb0EEENS1_19SingleTileSchedulerILb1ELb0ELb1ELi128EEEEEEEEEvNT_6ParamsE --------------------------
	.section	.nv.constant0._ZN7cutlass13device_kernelIN5flash19enable_sm80_to_sm89INS1_16FlashAttnFwdSm80INS1_25CollectiveMainloopFwdSm80ILi4ELi1ELb0EN4cute5tupleIJNS5_1CILi128EEENS7_ILi112EEENS7_ILi64EEEEEELi64ENS_6half_tEfNS_4arch4Sm80ELb1ELb0ELb0ELb1ELb1ELb1ELb1ELb0EEENS1_21CollectiveEpilogueFwdINS6_IJS8_SA_S9_EEENS6_IJNS7_ILi1EEESI_SI_EEESC_SE_Li128ELb1ELb1ELb0ELb0EEENS1_19SingleTileSchedulerILb1ELb0ELb1ELi128EEEEEEEEEvNT_6ParamsE,"a",@progbits
	.sectionflags	@""
	.align	4
.nv.constant0._ZN7cutlass13device_kernelIN5flash19enable_sm80_to_sm89INS1_16FlashAttnFwdSm80INS1_25CollectiveMainloopFwdSm80ILi4ELi1ELb0EN4cute5tupleIJNS5_1CILi128EEENS7_ILi112EEENS7_ILi64EEEEEELi64ENS_6half_tEfNS_4arch4Sm80ELb1ELb0ELb0ELb1ELb1ELb1ELb1ELb0EEENS1_21CollectiveEpilogueFwdINS6_IJS8_SA_S9_EEENS6_IJNS7_ILi1EEESI_SI_EEESC_SE_Li128ELb1ELb1ELb0ELb0EEENS1_19SingleTileSchedulerILb1ELb0ELb1ELi128EEEEEEEEEvNT_6ParamsE:
	.zero		1944


//--------------------- SYMBOLS --------------------------

	.type		.nv.reservedSmem.offset0,@object
	.size		.nv.reservedSmem.offset0,0x4
